	.target	sm_100a

	.elftype	@"ET_EXEC"


//--------------------- .note.nv.tkinfo           --------------------------
	.section	.note.nv.tkinfo,"",@"SHT_NOTE"
	.sectionflags	@"SHF_NOTE_NV_TKINFO"
	.tkinfo
        /*0018*/ 	.word	0x00000002
        /*0030*/ 	.string	""
        /*0030*/ 	.string	"ptxas"
        /*0030*/ 	.string	"Cuda compilation tools, release 13.0, V13.0.88"
        /*0030*/ 	.string	"Build cuda_13.0.r13.0/compiler.36424714_0"
        /*0030*/ 	.string	"-arch sm_100a -m 64 "



//--------------------- .note.nv.cuinfo           --------------------------
	.section	.note.nv.cuinfo,"",@"SHT_NOTE"
	.sectionflags	@"SHF_NOTE_NV_CUINFO"
        /*0018*/ 	.short	0x0002
        /*001a*/ 	.short	0x0064
        /*001c*/ 	.short	0x0082
	.zero		2


//--------------------- .nv.info                  --------------------------
	.section	.nv.info,"",@"SHT_CUDA_INFO"
	.align	4


	//----- nvinfo : EIATTR_REGCOUNT
	.align		4
        /*0000*/ 	.byte	0x04, 0x2f
        /*0002*/ 	.short	(.L_19 - .L_18)
	.align		4
.L_18:
        /*0004*/ 	.word	index@(_ZN7cutlass13device_kernelINS_4gemm6kernel13GemmUniversalIN4cute5tupleIJiiiiEEENS1_10collective13CollectiveMmaINS1_35MainloopSm100TmaUmmaWarpSpecializedILi29ELi2ELi4ENS5_IJNS4_1CILi1EEESB_SB_EEEEENS5_IJNSA_ILi64EEENSA_ILi160EEENSA_ILi32EEEEEEaNS5_IJlSB_lEEEaSI_NS4_8TiledMMAINS4_8MMA_AtomIJNS4_15SM100_MMA_S8_SSIaaiLi64ELi160ELNS4_4UMMA5MajorE0ELSN_0ELNSM_8SaturateE0EEEEEENS4_6LayoutISC_NS5_IJNSA_ILi0EEESS_SS_EEEEENS5_IJNS4_10UnderscoreESV_SV_EEEEENS4_13SM90_TMA_LOADENS4_14ComposedLayoutINS4_7SwizzleILi1ELi4ELi3EEENS4_18smem_ptr_flag_bitsILi8EEENSR_INS5_IJNSA_ILi8EEESG_EEENS5_IJSG_SB_EEEEEEEvNS4_8identityESY_S18_vS19_EENS_8epilogue10collective18CollectiveEpilogueINS1B_23Sm100TmaWarpSpecializedILi1ELi1ELi80ELb0ELb0EEEJSH_NS5_IJNSR_ISE_SB_EENSR_ISF_SB_EEEEEaSI_aSI_NS1B_6fusion15FusionCallbacksIS1F_NS1J_17LinearCombinationIaiaiLNS_15FloatRoundStyleE2EEESH_S1I_JEEENS4_5SM1004TMEM4LOAD26SM100_TMEM_LOAD_16dp32b16xESY_S18_NS4_39AutoVectorizingCopyWithAssumedAlignmentILi128EEENS4_14SM90_TMA_STOREES18_S1U_S1U_EEEvvEEEEvNT_6ParamsE)
        /*0008*/ 	.word	0x000000e6


	//----- nvinfo : EIATTR_FRAME_SIZE
	.align		4
.L_19:
        /*000c*/ 	.byte	0x04, 0x11
        /*000e*/ 	.short	(.L_21 - .L_20)
	.align		4
.L_20:
        /*0010*/ 	.word	index@($__internal_2_$__cuda_sm10x_tcgen05_guardrail_trap_unallocated_columns_being_dealloced)
        /*0014*/ 	.word	0x00000000


	//----- nvinfo : EIATTR_FRAME_SIZE
	.align		4
.L_21:
        /*0018*/ 	.byte	0x04, 0x11
        /*001a*/ 	.short	(.L_23 - .L_22)
	.align		4
.L_22:
        /*001c*/ 	.word	index@($__internal_1_$__cuda_sm10x_tcgen05_guardrail_trap_phase_invalid_during_alloc)
        /*0020*/ 	.word	0x00000000


	//----- nvinfo : EIATTR_FRAME_SIZE
	.align		4
.L_23:
        /*0024*/ 	.byte	0x04, 0x11
        /*0026*/ 	.short	(.L_25 - .L_24)
	.align		4
.L_24:
        /*0028*/ 	.word	index@($__internal_0_$__cuda_sm10x_tcgen05_guardrail_trap_col_being_dealloced_not_returned_by_alloc)
        /*002c*/ 	.word	0x00000000


	//----- nvinfo : EIATTR_FRAME_SIZE
	.align		4
.L_25:
        /*0030*/ 	.byte	0x04, 0x11
        /*0032*/ 	.short	(.L_27 - .L_26)
	.align		4
.L_26:
        /*0034*/ 	.word	index@(_ZN7cutlass13device_kernelINS_4gemm6kernel13GemmUniversalIN4cute5tupleIJiiiiEEENS1_10collective13CollectiveMmaINS1_35MainloopSm100TmaUmmaWarpSpecializedILi29ELi2ELi4ENS5_IJNS4_1CILi1EEESB_SB_EEEEENS5_IJNSA_ILi64EEENSA_ILi160EEENSA_ILi32EEEEEEaNS5_IJlSB_lEEEaSI_NS4_8TiledMMAINS4_8MMA_AtomIJNS4_15SM100_MMA_S8_SSIaaiLi64ELi160ELNS4_4UMMA5MajorE0ELSN_0ELNSM_8SaturateE0EEEEEENS4_6LayoutISC_NS5_IJNSA_ILi0EEESS_SS_EEEEENS5_IJNS4_10UnderscoreESV_SV_EEEEENS4_13SM90_TMA_LOADENS4_14ComposedLayoutINS4_7SwizzleILi1ELi4ELi3EEENS4_18smem_ptr_flag_bitsILi8EEENSR_INS5_IJNSA_ILi8EEESG_EEENS5_IJSG_SB_EEEEEEEvNS4_8identityESY_S18_vS19_EENS_8epilogue10collective18CollectiveEpilogueINS1B_23Sm100TmaWarpSpecializedILi1ELi1ELi80ELb0ELb0EEEJSH_NS5_IJNSR_ISE_SB_EENSR_ISF_SB_EEEEEaSI_aSI_NS1B_6fusion15FusionCallbacksIS1F_NS1J_17LinearCombinationIaiaiLNS_15FloatRoundStyleE2EEESH_S1I_JEEENS4_5SM1004TMEM4LOAD26SM100_TMEM_LOAD_16dp32b16xESY_S18_NS4_39AutoVectorizingCopyWithAssumedAlignmentILi128EEENS4_14SM90_TMA_STOREES18_S1U_S1U_EEEvvEEEEvNT_6ParamsE)
        /*0038*/ 	.word	0x00000000


	//----- nvinfo : EIATTR_MIN_STACK_SIZE
	.align		4
.L_27:
        /*003c*/ 	.byte	0x04, 0x12
        /*003e*/ 	.short	(.L_29 - .L_28)
	.align		4
.L_28:
        /*0040*/ 	.word	index@(_ZN7cutlass13device_kernelINS_4gemm6kernel13GemmUniversalIN4cute5tupleIJiiiiEEENS1_10collective13CollectiveMmaINS1_35MainloopSm100TmaUmmaWarpSpecializedILi29ELi2ELi4ENS5_IJNS4_1CILi1EEESB_SB_EEEEENS5_IJNSA_ILi64EEENSA_ILi160EEENSA_ILi32EEEEEEaNS5_IJlSB_lEEEaSI_NS4_8TiledMMAINS4_8MMA_AtomIJNS4_15SM100_MMA_S8_SSIaaiLi64ELi160ELNS4_4UMMA5MajorE0ELSN_0ELNSM_8SaturateE0EEEEEENS4_6LayoutISC_NS5_IJNSA_ILi0EEESS_SS_EEEEENS5_IJNS4_10UnderscoreESV_SV_EEEEENS4_13SM90_TMA_LOADENS4_14ComposedLayoutINS4_7SwizzleILi1ELi4ELi3EEENS4_18smem_ptr_flag_bitsILi8EEENSR_INS5_IJNSA_ILi8EEESG_EEENS5_IJSG_SB_EEEEEEEvNS4_8identityESY_S18_vS19_EENS_8epilogue10collective18CollectiveEpilogueINS1B_23Sm100TmaWarpSpecializedILi1ELi1ELi80ELb0ELb0EEEJSH_NS5_IJNSR_ISE_SB_EENSR_ISF_SB_EEEEEaSI_aSI_NS1B_6fusion15FusionCallbacksIS1F_NS1J_17LinearCombinationIaiaiLNS_15FloatRoundStyleE2EEESH_S1I_JEEENS4_5SM1004TMEM4LOAD26SM100_TMEM_LOAD_16dp32b16xESY_S18_NS4_39AutoVectorizingCopyWithAssumedAlignmentILi128EEENS4_14SM90_TMA_STOREES18_S1U_S1U_EEEvvEEEEvNT_6ParamsE)
        /*0044*/ 	.word	0x00000000
.L_29:


//--------------------- .nv.compat                --------------------------
	.section	.nv.compat,"",@"SHT_CUDA_COMPAT_INFO"
	.align	4
        /*0000*/ 	.byte	0x02, 0x09, 0x01, 0x00, 0x02, 0x02, 0x03, 0x00, 0x02, 0x05, 0x06, 0x00, 0x03, 0x07, 0x01, 0x01
        /*0010*/ 	.byte	0x02, 0x03, 0x01, 0x00, 0x02, 0x06, 0x01, 0x00, 0x04, 0x0b, 0x08, 0x00, 0x01, 0x00, 0x00, 0x00
        /*0020*/ 	.byte	0x00, 0x00, 0x00, 0x00


//--------------------- .nv.info._ZN7cutlass13device_kernelINS_4gemm6kernel13GemmUniversalIN4cute5tupleIJiiiiEEENS1_10collective13CollectiveMmaINS1_35MainloopSm100TmaUmmaWarpSpecializedILi29ELi2ELi4ENS5_IJNS4_1CILi1EEESB_SB_EEEEENS5_IJNSA_ILi64EEENSA_ILi160EEENSA_ILi32EEEEEEaNS5_IJlSB_lEEEaSI_NS4_8TiledMMAINS4_8MMA_AtomIJNS4_15SM100_MMA_S8_SSIaaiLi64ELi160ELNS4_4UMMA5MajorE0ELSN_0ELNSM_8SaturateE0EEEEEENS4_6LayoutISC_NS5_IJNSA_ILi0EEESS_SS_EEEEENS5_IJNS4_10UnderscoreESV_SV_EEEEENS4_13SM90_TMA_LOADENS4_14ComposedLayoutINS4_7SwizzleILi1ELi4ELi3EEENS4_18smem_ptr_flag_bitsILi8EEENSR_INS5_IJNSA_ILi8EEESG_EEENS5_IJSG_SB_EEEEEEEvNS4_8identityESY_S18_vS19_EENS_8epilogue10collective18CollectiveEpilogueINS1B_23Sm100TmaWarpSpecializedILi1ELi1ELi80ELb0ELb0EEEJSH_NS5_IJNSR_ISE_SB_EENSR_ISF_SB_EEEEEaSI_aSI_NS1B_6fusion15FusionCallbacksIS1F_NS1J_17LinearCombinationIaiaiLNS_15FloatRoundStyleE2EEESH_S1I_JEEENS4_5SM1004TMEM4LOAD26SM100_TMEM_LOAD_16dp32b16xESY_S18_NS4_39AutoVectorizingCopyWithAssumedAlignmentILi128EEENS4_14SM90_TMA_STOREES18_S1U_S1U_EEEvvEEEEvNT_6ParamsE --------------------------
	.section	.nv.info._ZN7cutlass13device_kernelINS_4gemm6kernel13GemmUniversalIN4cute5tupleIJiiiiEEENS1_10collective13CollectiveMmaINS1_35MainloopSm100TmaUmmaWarpSpecializedILi29ELi2ELi4ENS5_IJNS4_1CILi1EEESB_SB_EEEEENS5_IJNSA_ILi64EEENSA_ILi160EEENSA_ILi32EEEEEEaNS5_IJlSB_lEEEaSI_NS4_8TiledMMAINS4_8MMA_AtomIJNS4_15SM100_MMA_S8_SSIaaiLi64ELi160ELNS4_4UMMA5MajorE0ELSN_0ELNSM_8SaturateE0EEEEEENS4_6LayoutISC_NS5_IJNSA_ILi0EEESS_SS_EEEEENS5_IJNS4_10UnderscoreESV_SV_EEEEENS4_13SM90_TMA_LOADENS4_14ComposedLayoutINS4_7SwizzleILi1ELi4ELi3EEENS4_18smem_ptr_flag_bitsILi8EEENSR_INS5_IJNSA_ILi8EEESG_EEENS5_IJSG_SB_EEEEEEEvNS4_8identityESY_S18_vS19_EENS_8epilogue10collective18CollectiveEpilogueINS1B_23Sm100TmaWarpSpecializedILi1ELi1ELi80ELb0ELb0EEEJSH_NS5_IJNSR_ISE_SB_EENSR_ISF_SB_EEEEEaSI_aSI_NS1B_6fusion15FusionCallbacksIS1F_NS1J_17LinearCombinationIaiaiLNS_15FloatRoundStyleE2EEESH_S1I_JEEENS4_5SM1004TMEM4LOAD26SM100_TMEM_LOAD_16dp32b16xESY_S18_NS4_39AutoVectorizingCopyWithAssumedAlignmentILi128EEENS4_14SM90_TMA_STOREES18_S1U_S1U_EEEvvEEEEvNT_6ParamsE,"",@"SHT_CUDA_INFO"
	.sectionflags	@""
	.align	4


	//----- nvinfo : EIATTR_CUDA_API_VERSION
	.align		4
        /*0000*/ 	.byte	0x04, 0x37
        /*0002*/ 	.short	(.L_31 - .L_30)
.L_30:
        /*0004*/ 	.word	0x00000082


	//----- nvinfo : EIATTR_KPARAM_INFO
	.align		4
.L_31:
        /*0008*/ 	.byte	0x04, 0x17
        /*000a*/ 	.short	(.L_33 - .L_32)
.L_32:
        /*000c*/ 	.word	0x00000000
        /*0010*/ 	.short	0x0000
        /*0012*/ 	.short	0x0000
        /*0014*/ 	.byte	0x00, 0xf0, 0x01, 0x20


	//----- nvinfo : EIATTR_AT_ENTRY_FRAGMENTS
	.align		4
.L_33:
        /*0018*/ 	.byte	0x04, 0x4f
        /*001a*/ 	.short	(.L_35 - .L_34)


	//   ....[0]....
.L_34:
        /*001c*/ 	.word	0x00000006


	//----- nvinfo : EIATTR_RESERVED_SMEM_USED
	.align		4
.L_35:
        /*0020*/ 	.byte	0x01, 0x41
	.zero		2


	//----- nvinfo : EIATTR_SPARSE_MMA_MASK
	.align		4
        /*0024*/ 	.byte	0x03, 0x50
        /*0026*/ 	.short	0x0000


	//----- nvinfo : EIATTR_TCGEN05_1CTA_USED
	.align		4
        /*0028*/ 	.byte	0x01, 0x51
	.zero		2


	//----- nvinfo : EIATTR_MAXREG_COUNT
	.align		4
        /*002c*/ 	.byte	0x03, 0x1b
        /*002e*/ 	.short	0x00ff


	//----- nvinfo : EIATTR_NUM_BARRIERS
	.align		4
        /*0030*/ 	.byte	0x02, 0x4c
        /*0032*/ 	.byte	0x07
	.zero		1


	//----- nvinfo : EIATTR_EXTERNS
	.align		4
        /*0034*/ 	.byte	0x04, 0x0f
        /*0036*/ 	.short	(.L_37 - .L_36)


	//   ....[0]....
	.align		4
.L_36:
        /*0038*/ 	.word	index@(__assertfail)


	//----- nvinfo : EIATTR_MERCURY_ISA_VERSION
	.align		4
.L_37:
        /*003c*/ 	.byte	0x03, 0x5f
        /*003e*/ 	.short	0x0101


	//----- nvinfo : EIATTR_INT_WARP_WIDE_INSTR_OFFSETS
	.align		4
        /*0040*/ 	.byte	0x04, 0x31
        /*0042*/ 	.short	(.L_39 - .L_38)


	//   ....[0]....
.L_38:
        /*0044*/ 	.word	0x000020d0


	//   ....[1]....
        /*0048*/ 	.word	0x00004830


	//   ....[2]....
        /*004c*/ 	.word	0x00004850


	//   ....[3]....
        /*0050*/ 	.word	0x00004880


	//   ....[4]....
        /*0054*/ 	.word	0x000052b0


	//   ....[5]....
        /*0058*/ 	.word	0x00005340


	//   ....[6]....
        /*005c*/ 	.word	0x00005370


	//   ....[7]....
        /*0060*/ 	.word	0x000053b0


	//   ....[8]....
        /*0064*/ 	.word	0x00005530


	//   ....[9]....
        /*0068*/ 	.word	0x00005550


	//----- nvinfo : EIATTR_COOP_GROUP_MASK_REGIDS
	.align		4
.L_39:
        /*006c*/ 	.byte	0x04, 0x29
        /*006e*/ 	.short	(.L_41 - .L_40)


	//   ....[0]....
.L_40:
        /*0070*/ 	.word	0xffffffff


	//   ....[1]....
        /*0074*/ 	.word	0xffffffff


	//   ....[2]....
        /*0078*/ 	.word	0xffffffff


	//   ....[3]....
        /*007c*/ 	.word	0xffffffff


	//   ....[4]....
        /*0080*/ 	.word	0xffffffff


	//   ....[5]....
        /*0084*/ 	.word	0xffffffff


	//   ....[6]....
        /*0088*/ 	.word	0xffffffff


	//   ....[7]....
        /*008c*/ 	.word	0xffffffff


	//   ....[8]....
        /*0090*/ 	.word	0xffffffff


	//   ....[9]....
        /*0094*/ 	.word	0xffffffff


	//   ....[10]....
        /*0098*/ 	.word	0xffffffff


	//   ....[11]....
        /*009c*/ 	.word	0xffffffff


	//   ....[12]....
        /*00a0*/ 	.word	0xffffffff


	//----- nvinfo : EIATTR_COOP_GROUP_INSTR_OFFSETS
	.align		4
.L_41:
        /*00a4*/ 	.byte	0x04, 0x28
        /*00a6*/ 	.short	(.L_43 - .L_42)


	//   ....[0]....
.L_42:
        /*00a8*/ 	.word	0x00000090


	//   ....[1]....
        /*00ac*/ 	.word	0x000004d0


	//   ....[2]....
        /*00b0*/ 	.word	0x00000990


	//   ....[3]....
        /*00b4*/ 	.word	0x00000ad0


	//   ....[4]....
        /*00b8*/ 	.word	0x00000bd0


	//   ....[5]....
        /*00bc*/ 	.word	0x00000d40


	//   ....[6]....
        /*00c0*/ 	.word	0x00000ee0


	//   ....[7]....
        /*00c4*/ 	.word	0x00001fb0


	//   ....[8]....
        /*00c8*/ 	.word	0x00003ba0


	//   ....[9]....
        /*00cc*/ 	.word	0x00003db0


	//   ....[10]....
        /*00d0*/ 	.word	0x00003de0


	//   ....[11]....
        /*00d4*/ 	.word	0x00004710


	//   ....[12]....
        /*00d8*/ 	.word	0x00004940


	//----- nvinfo : EIATTR_VRC_CTA_INIT_COUNT
	.align		4
.L_43:
        /*00dc*/ 	.byte	0x02, 0x4a
        /*00de*/ 	.byte	0x80
	.zero		1


	//----- nvinfo : EIATTR_SYSCALL_OFFSETS
	.align		4
        /*00e0*/ 	.byte	0x04, 0x46
        /*00e2*/ 	.short	(.L_45 - .L_44)


	//   ....[0]....
.L_44:
        /*00e4*/ 	.word	0x00005f00


	//   ....[1]....
        /*00e8*/ 	.word	0x00006040


	//   ....[2]....
        /*00ec*/ 	.word	0x00006880


	//   ....[3]....
        /*00f0*/ 	.word	0x00006a00


	//   ....[4]....
        /*00f4*/ 	.word	0x00006b80


	//   ....[5]....
        /*00f8*/ 	.word	0x00006d00


	//   ....[6]....
        /*00fc*/ 	.word	0x00006e80


	//----- nvinfo : EIATTR_MBARRIER_INSTR_OFFSETS
	.align		4
.L_45:
        /*0100*/ 	.byte	0x04, 0x39
        /*0102*/ 	.short	(.L_47 - .L_46)


	//   ....[0]....
.L_46:
        /*0104*/ 	.word	0x000005d0
        /*0108*/ 	.word	0x000000ff
        /*010c*/ 	.word	0x00000000
        /*0110*/ 	.short	0x0100
        /*0112*/ 	.byte	0x05
	.zero		1


	//   ....[1]....
        /*0114*/ 	.word	0x000005e0
        /*0118*/ 	.word	0x000000ff
        /*011c*/ 	.word	0x000000e8
        /*0120*/ 	.short	0x0100
        /*0122*/ 	.byte	0x05
	.zero		1


	//   ....[2]....
        /*0124*/ 	.word	0x000005f0
        /*0128*/ 	.word	0x000000ff
        /*012c*/ 	.word	0x00000008
        /*0130*/ 	.short	0x0100
        /*0132*/ 	.byte	0x05
	.zero		1


	//   ....[3]....
        /*0134*/ 	.word	0x00000600
        /*0138*/ 	.word	0x000000ff
        /*013c*/ 	.word	0x000000f0
        /*0140*/ 	.short	0x0100
        /*0142*/ 	.byte	0x05
	.zero		1


	//   ....[4]....
        /*0144*/ 	.word	0x00000610
        /*0148*/ 	.word	0x000000ff
        /*014c*/ 	.word	0x00000010
        /*0150*/ 	.short	0x0100
        /*0152*/ 	.byte	0x05
	.zero		1


	//   ....[5]....
        /*0154*/ 	.word	0x00000620
        /*0158*/ 	.word	0x000000ff
        /*015c*/ 	.word	0x000000f8
        /*0160*/ 	.short	0x0100
        /*0162*/ 	.byte	0x05
	.zero		1


	//   ....[6]....
        /*0164*/ 	.word	0x00000630
        /*0168*/ 	.word	0x000000ff
        /*016c*/ 	.word	0x00000018
        /*0170*/ 	.short	0x0100
        /*0172*/ 	.byte	0x05
	.zero		1


	//   ....[7]....
        /*0174*/ 	.word	0x00000640
        /*0178*/ 	.word	0x000000ff
        /*017c*/ 	.word	0x00000100
        /*0180*/ 	.short	0x0100
        /*0182*/ 	.byte	0x05
	.zero		1


	//   ....[8]....
        /*0184*/ 	.word	0x00000650
        /*0188*/ 	.word	0x000000ff
        /*018c*/ 	.word	0x00000020
        /*0190*/ 	.short	0x0100
        /*0192*/ 	.byte	0x05
	.zero		1


	//   ....[9]....
        /*0194*/ 	.word	0x00000660
        /*0198*/ 	.word	0x000000ff
        /*019c*/ 	.word	0x00000108
        /*01a0*/ 	.short	0x0100
        /*01a2*/ 	.byte	0x05
	.zero		1


	//   ....[10]....
        /*01a4*/ 	.word	0x00000670
        /*01a8*/ 	.word	0x000000ff
        /*01ac*/ 	.word	0x00000028
        /*01b0*/ 	.short	0x0100
        /*01b2*/ 	.byte	0x05
	.zero		1


	//   ....[11]....
        /*01b4*/ 	.word	0x00000680
        /*01b8*/ 	.word	0x000000ff
        /*01bc*/ 	.word	0x00000110
        /*01c0*/ 	.short	0x0100
        /*01c2*/ 	.byte	0x05
	.zero		1


	//   ....[12]....
        /*01c4*/ 	.word	0x00000690
        /*01c8*/ 	.word	0x000000ff
        /*01cc*/ 	.word	0x00000030
        /*01d0*/ 	.short	0x0100
        /*01d2*/ 	.byte	0x05
	.zero		1


	//   ....[13]....
        /*01d4*/ 	.word	0x000006a0
        /*01d8*/ 	.word	0x000000ff
        /*01dc*/ 	.word	0x00000118
        /*01e0*/ 	.short	0x0100
        /*01e2*/ 	.byte	0x05
	.zero		1


	//   ....[14]....
        /*01e4*/ 	.word	0x000006b0
        /*01e8*/ 	.word	0x000000ff
        /*01ec*/ 	.word	0x00000038
        /*01f0*/ 	.short	0x0100
        /*01f2*/ 	.byte	0x05
	.zero		1


	//   ....[15]....
        /*01f4*/ 	.word	0x000006c0
        /*01f8*/ 	.word	0x000000ff
        /*01fc*/ 	.word	0x00000120
        /*0200*/ 	.short	0x0100
        /*0202*/ 	.byte	0x05
	.zero		1


	//   ....[16]....
        /*0204*/ 	.word	0x000006d0
        /*0208*/ 	.word	0x000000ff
        /*020c*/ 	.word	0x00000040
        /*0210*/ 	.short	0x0100
        /*0212*/ 	.byte	0x05
	.zero		1


	//   ....[17]....
        /*0214*/ 	.word	0x000006e0
        /*0218*/ 	.word	0x000000ff
        /*021c*/ 	.word	0x00000128
        /*0220*/ 	.short	0x0100
        /*0222*/ 	.byte	0x05
	.zero		1


	//   ....[18]....
        /*0224*/ 	.word	0x000006f0
        /*0228*/ 	.word	0x000000ff
        /*022c*/ 	.word	0x00000048
        /*0230*/ 	.short	0x0100
        /*0232*/ 	.byte	0x05
	.zero		1


	//   ....[19]....
        /*0234*/ 	.word	0x00000700
        /*0238*/ 	.word	0x000000ff
        /*023c*/ 	.word	0x00000130
        /*0240*/ 	.short	0x0100
        /*0242*/ 	.byte	0x05
	.zero		1


	//   ....[20]....
        /*0244*/ 	.word	0x00000710
        /*0248*/ 	.word	0x000000ff
        /*024c*/ 	.word	0x00000050
        /*0250*/ 	.short	0x0100
        /*0252*/ 	.byte	0x05
	.zero		1


	//   ....[21]....
        /*0254*/ 	.word	0x00000720
        /*0258*/ 	.word	0x000000ff
        /*025c*/ 	.word	0x00000138
        /*0260*/ 	.short	0x0100
        /*0262*/ 	.byte	0x05
	.zero		1


	//   ....[22]....
        /*0264*/ 	.word	0x00000730
        /*0268*/ 	.word	0x000000ff
        /*026c*/ 	.word	0x00000058
        /*0270*/ 	.short	0x0100
        /*0272*/ 	.byte	0x05
	.zero		1


	//   ....[23]....
        /*0274*/ 	.word	0x00000740
        /*0278*/ 	.word	0x000000ff
        /*027c*/ 	.word	0x00000140
        /*0280*/ 	.short	0x0100
        /*0282*/ 	.byte	0x05
	.zero		1


	//   ....[24]....
        /*0284*/ 	.word	0x00000750
        /*0288*/ 	.word	0x000000ff
        /*028c*/ 	.word	0x00000060
        /*0290*/ 	.short	0x0100
        /*0292*/ 	.byte	0x05
	.zero		1


	//   ....[25]....
        /*0294*/ 	.word	0x00000760
        /*0298*/ 	.word	0x000000ff
        /*029c*/ 	.word	0x00000148
        /*02a0*/ 	.short	0x0100
        /*02a2*/ 	.byte	0x05
	.zero		1


	//   ....[26]....
        /*02a4*/ 	.word	0x00000770
        /*02a8*/ 	.word	0x000000ff
        /*02ac*/ 	.word	0x00000068
        /*02b0*/ 	.short	0x0100
        /*02b2*/ 	.byte	0x05
	.zero		1


	//   ....[27]....
        /*02b4*/ 	.word	0x00000780
        /*02b8*/ 	.word	0x000000ff
        /*02bc*/ 	.word	0x00000150
        /*02c0*/ 	.short	0x0100
        /*02c2*/ 	.byte	0x05
	.zero		1


	//   ....[28]....
        /*02c4*/ 	.word	0x00000790
        /*02c8*/ 	.word	0x000000ff
        /*02cc*/ 	.word	0x00000070
        /*02d0*/ 	.short	0x0100
        /*02d2*/ 	.byte	0x05
	.zero		1


	//   ....[29]....
        /*02d4*/ 	.word	0x000007a0
        /*02d8*/ 	.word	0x000000ff
        /*02dc*/ 	.word	0x00000158
        /*02e0*/ 	.short	0x0100
        /*02e2*/ 	.byte	0x05
	.zero		1


	//   ....[30]....
        /*02e4*/ 	.word	0x000007b0
        /*02e8*/ 	.word	0x000000ff
        /*02ec*/ 	.word	0x00000078
        /*02f0*/ 	.short	0x0100
        /*02f2*/ 	.byte	0x05
	.zero		1


	//   ....[31]....
        /*02f4*/ 	.word	0x000007c0
        /*02f8*/ 	.word	0x000000ff
        /*02fc*/ 	.word	0x00000160
        /*0300*/ 	.short	0x0100
        /*0302*/ 	.byte	0x05
	.zero		1


	//   ....[32]....
        /*0304*/ 	.word	0x000007d0
        /*0308*/ 	.word	0x000000ff
        /*030c*/ 	.word	0x00000080
        /*0310*/ 	.short	0x0100
        /*0312*/ 	.byte	0x05
	.zero		1


	//   ....[33]....
        /*0314*/ 	.word	0x000007e0
        /*0318*/ 	.word	0x000000ff
        /*031c*/ 	.word	0x00000168
        /*0320*/ 	.short	0x0100
        /*0322*/ 	.byte	0x05
	.zero		1


	//   ....[34]....
        /*0324*/ 	.word	0x000007f0
        /*0328*/ 	.word	0x000000ff
        /*032c*/ 	.word	0x00000088
        /*0330*/ 	.short	0x0100
        /*0332*/ 	.byte	0x05
	.zero		1


	//   ....[35]....
        /*0334*/ 	.word	0x00000800
        /*0338*/ 	.word	0x000000ff
        /*033c*/ 	.word	0x00000170
        /*0340*/ 	.short	0x0100
        /*0342*/ 	.byte	0x05
	.zero		1


	//   ....[36]....
        /*0344*/ 	.word	0x00000810
        /*0348*/ 	.word	0x000000ff
        /*034c*/ 	.word	0x00000090
        /*0350*/ 	.short	0x0100
        /*0352*/ 	.byte	0x05
	.zero		1


	//   ....[37]....
        /*0354*/ 	.word	0x00000820
        /*0358*/ 	.word	0x000000ff
        /*035c*/ 	.word	0x00000178
        /*0360*/ 	.short	0x0100
        /*0362*/ 	.byte	0x05
	.zero		1


	//   ....[38]....
        /*0364*/ 	.word	0x00000830
        /*0368*/ 	.word	0x000000ff
        /*036c*/ 	.word	0x00000098
        /*0370*/ 	.short	0x0100
        /*0372*/ 	.byte	0x05
	.zero		1


	//   ....[39]....
        /*0374*/ 	.word	0x00000840
        /*0378*/ 	.word	0x000000ff
        /*037c*/ 	.word	0x00000180
        /*0380*/ 	.short	0x0100
        /*0382*/ 	.byte	0x05
	.zero		1


	//   ....[40]....
        /*0384*/ 	.word	0x00000850
        /*0388*/ 	.word	0x000000ff
        /*038c*/ 	.word	0x000000a0
        /*0390*/ 	.short	0x0100
        /*0392*/ 	.byte	0x05
	.zero		1


	//   ....[41]....
        /*0394*/ 	.word	0x00000860
        /*0398*/ 	.word	0x000000ff
        /*039c*/ 	.word	0x00000188
        /*03a0*/ 	.short	0x0100
        /*03a2*/ 	.byte	0x05
	.zero		1


	//   ....[42]....
        /*03a4*/ 	.word	0x00000870
        /*03a8*/ 	.word	0x000000ff
        /*03ac*/ 	.word	0x000000a8
        /*03b0*/ 	.short	0x0100
        /*03b2*/ 	.byte	0x05
	.zero		1


	//   ....[43]....
        /*03b4*/ 	.word	0x00000880
        /*03b8*/ 	.word	0x000000ff
        /*03bc*/ 	.word	0x00000190
        /*03c0*/ 	.short	0x0100
        /*03c2*/ 	.byte	0x05
	.zero		1


	//   ....[44]....
        /*03c4*/ 	.word	0x00000890
        /*03c8*/ 	.word	0x000000ff
        /*03cc*/ 	.word	0x000000b0
        /*03d0*/ 	.short	0x0100
        /*03d2*/ 	.byte	0x05
	.zero		1


	//   ....[45]....
        /*03d4*/ 	.word	0x000008a0
        /*03d8*/ 	.word	0x000000ff
        /*03dc*/ 	.word	0x00000198
        /*03e0*/ 	.short	0x0100
        /*03e2*/ 	.byte	0x05
	.zero		1


	//   ....[46]....
        /*03e4*/ 	.word	0x000008b0
        /*03e8*/ 	.word	0x000000ff
        /*03ec*/ 	.word	0x000000b8
        /*03f0*/ 	.short	0x0100
        /*03f2*/ 	.byte	0x05
	.zero		1


	//   ....[47]....
        /*03f4*/ 	.word	0x000008c0
        /*03f8*/ 	.word	0x000000ff
        /*03fc*/ 	.word	0x000001a0
        /*0400*/ 	.short	0x0100
        /*0402*/ 	.byte	0x05
	.zero		1


	//   ....[48]....
        /*0404*/ 	.word	0x000008d0
        /*0408*/ 	.word	0x000000ff
        /*040c*/ 	.word	0x000000c0
        /*0410*/ 	.short	0x0100
        /*0412*/ 	.byte	0x05
	.zero		1


	//   ....[49]....
        /*0414*/ 	.word	0x000008e0
        /*0418*/ 	.word	0x000000ff
        /*041c*/ 	.word	0x000001a8
        /*0420*/ 	.short	0x0100
        /*0422*/ 	.byte	0x05
	.zero		1


	//   ....[50]....
        /*0424*/ 	.word	0x000008f0
        /*0428*/ 	.word	0x000000ff
        /*042c*/ 	.word	0x000000c8
        /*0430*/ 	.short	0x0100
        /*0432*/ 	.byte	0x05
	.zero		1


	//   ....[51]....
        /*0434*/ 	.word	0x00000900
        /*0438*/ 	.word	0x000000ff
        /*043c*/ 	.word	0x000001b0
        /*0440*/ 	.short	0x0100
        /*0442*/ 	.byte	0x05
	.zero		1


	//   ....[52]....
        /*0444*/ 	.word	0x00000910
        /*0448*/ 	.word	0x000000ff
        /*044c*/ 	.word	0x000000d0
        /*0450*/ 	.short	0x0100
        /*0452*/ 	.byte	0x05
	.zero		1


	//   ....[53]....
        /*0454*/ 	.word	0x00000920
        /*0458*/ 	.word	0x000000ff
        /*045c*/ 	.word	0x000001b8
        /*0460*/ 	.short	0x0100
        /*0462*/ 	.byte	0x05
	.zero		1


	//   ....[54]....
        /*0464*/ 	.word	0x00000930
        /*0468*/ 	.word	0x000000ff
        /*046c*/ 	.word	0x000000d8
        /*0470*/ 	.short	0x0100
        /*0472*/ 	.byte	0x05
	.zero		1


	//   ....[55]....
        /*0474*/ 	.word	0x00000940
        /*0478*/ 	.word	0x000000ff
        /*047c*/ 	.word	0x000001c0
        /*0480*/ 	.short	0x0100
        /*0482*/ 	.byte	0x05
	.zero		1


	//   ....[56]....
        /*0484*/ 	.word	0x00000950
        /*0488*/ 	.word	0x000000ff
        /*048c*/ 	.word	0x000000e0
        /*0490*/ 	.short	0x0100
        /*0492*/ 	.byte	0x05
	.zero		1


	//   ....[57]....
        /*0494*/ 	.word	0x00000960
        /*0498*/ 	.word	0x000000ff
        /*049c*/ 	.word	0x000001c8
        /*04a0*/ 	.short	0x0100
        /*04a2*/ 	.byte	0x05
	.zero		1


	//   ....[58]....
        /*04a4*/ 	.word	0x00000aa0
        /*04a8*/ 	.word	0x000000ff
        /*04ac*/ 	.word	0x000001d0
        /*04b0*/ 	.short	0x0100
        /*04b2*/ 	.byte	0x07
	.zero		1


	//   ....[59]....
        /*04b4*/ 	.word	0x00000ab0
        /*04b8*/ 	.word	0x000000ff
        /*04bc*/ 	.word	0x000001d8
        /*04c0*/ 	.short	0x0100
        /*04c2*/ 	.byte	0x07
	.zero		1


	//   ....[60]....
        /*04c4*/ 	.word	0x00000ba0
        /*04c8*/ 	.word	0x000000ff
        /*04cc*/ 	.word	0x000001e0
        /*04d0*/ 	.short	0x0100
        /*04d2*/ 	.byte	0x05
	.zero		1


	//   ....[61]....
        /*04d4*/ 	.word	0x00000bb0
        /*04d8*/ 	.word	0x000000ff
        /*04dc*/ 	.word	0x000001e8
        /*04e0*/ 	.short	0x0100
        /*04e2*/ 	.byte	0x05
	.zero		1


	//   ....[62]....
        /*04e4*/ 	.word	0x00000cf0
        /*04e8*/ 	.word	0x000000ff
        /*04ec*/ 	.word	0x000001f0
        /*04f0*/ 	.short	0x0100
        /*04f2*/ 	.byte	0x05
	.zero		1


	//   ....[63]....
        /*04f4*/ 	.word	0x00000d00
        /*04f8*/ 	.word	0x000000ff
        /*04fc*/ 	.word	0x00000200
        /*0500*/ 	.short	0x0100
        /*0502*/ 	.byte	0x05
	.zero		1


	//   ....[64]....
        /*0504*/ 	.word	0x00000d10
        /*0508*/ 	.word	0x000000ff
        /*050c*/ 	.word	0x000001f8
        /*0510*/ 	.short	0x0100
        /*0512*/ 	.byte	0x05
	.zero		1


	//   ....[65]....
        /*0514*/ 	.word	0x00000d20
        /*0518*/ 	.word	0x000000ff
        /*051c*/ 	.word	0x00000208
        /*0520*/ 	.short	0x0100
        /*0522*/ 	.byte	0x05
	.zero		1


	//   ....[66]....
        /*0524*/ 	.word	0x00000e50
        /*0528*/ 	.word	0x000000ff
        /*052c*/ 	.word	0x00000210
        /*0530*/ 	.short	0x0100
        /*0532*/ 	.byte	0x07
	.zero		1


	//   ....[67]....
        /*0534*/ 	.word	0x00000e60
        /*0538*/ 	.word	0x000000ff
        /*053c*/ 	.word	0x00000230
        /*0540*/ 	.short	0x0100
        /*0542*/ 	.byte	0x07
	.zero		1


	//   ....[68]....
        /*0544*/ 	.word	0x00000e70
        /*0548*/ 	.word	0x000000ff
        /*054c*/ 	.word	0x00000218
        /*0550*/ 	.short	0x0100
        /*0552*/ 	.byte	0x07
	.zero		1


	//   ....[69]....
        /*0554*/ 	.word	0x00000e80
        /*0558*/ 	.word	0x000000ff
        /*055c*/ 	.word	0x00000238
        /*0560*/ 	.short	0x0100
        /*0562*/ 	.byte	0x07
	.zero		1


	//   ....[70]....
        /*0564*/ 	.word	0x00000e90
        /*0568*/ 	.word	0x000000ff
        /*056c*/ 	.word	0x00000220
        /*0570*/ 	.short	0x0100
        /*0572*/ 	.byte	0x07
	.zero		1


	//   ....[71]....
        /*0574*/ 	.word	0x00000ea0
        /*0578*/ 	.word	0x000000ff
        /*057c*/ 	.word	0x00000240
        /*0580*/ 	.short	0x0100
        /*0582*/ 	.byte	0x07
	.zero		1


	//   ....[72]....
        /*0584*/ 	.word	0x00000eb0
        /*0588*/ 	.word	0x000000ff
        /*058c*/ 	.word	0x00000228
        /*0590*/ 	.short	0x0100
        /*0592*/ 	.byte	0x07
	.zero		1


	//   ....[73]....
        /*0594*/ 	.word	0x00000ec0
        /*0598*/ 	.word	0x000000ff
        /*059c*/ 	.word	0x00000248
        /*05a0*/ 	.short	0x0100
        /*05a2*/ 	.byte	0x07
	.zero		1


	//   ....[74]....
        /*05a4*/ 	.word	0x00000fb0
        /*05a8*/ 	.word	0x000000ff
        /*05ac*/ 	.word	0x00000250
        /*05b0*/ 	.short	0x0100
        /*05b2*/ 	.byte	0x05
	.zero		1


	//   ....[75]....
        /*05b4*/ 	.word	0x00000fc0
        /*05b8*/ 	.word	0x000000ff
        /*05bc*/ 	.word	0x00000260
        /*05c0*/ 	.short	0x0100
        /*05c2*/ 	.byte	0x05
	.zero		1


	//   ....[76]....
        /*05c4*/ 	.word	0x00000fd0
        /*05c8*/ 	.word	0x000000ff
        /*05cc*/ 	.word	0x00000258
        /*05d0*/ 	.short	0x0100
        /*05d2*/ 	.byte	0x05
	.zero		1


	//   ....[77]....
        /*05d4*/ 	.word	0x00000fe0
        /*05d8*/ 	.word	0x000000ff
        /*05dc*/ 	.word	0x00000268
        /*05e0*/ 	.short	0x0100
        /*05e2*/ 	.byte	0x05
	.zero		1


	//   ....[78]....
        /*05e4*/ 	.word	0x000018b0
        /*05e8*/ 	.word	0x00000003
        /*05ec*/ 	.word	0x00000260
        /*05f0*/ 	.short	0x010a
        /*05f2*/ 	.byte	0xff
	.zero		1


	//   ....[79]....
        /*05f4*/ 	.word	0x000018e0
        /*05f8*/ 	.word	0x00000003
        /*05fc*/ 	.word	0x00000250
        /*0600*/ 	.short	0x0101
        /*0602*/ 	.byte	0xff
	.zero		1


	//   ....[80]....
        /*0604*/ 	.word	0x000019b0
        /*0608*/ 	.word	0x000000ff
        /*060c*/ 	.word	0x000000e8
        /*0610*/ 	.short	0x010a
        /*0612*/ 	.byte	0x05
	.zero		1


	//   ....[81]....
        /*0614*/ 	.word	0x00001a50
        /*0618*/ 	.word	0x000000ff
        /*061c*/ 	.word	0x000000e8
        /*0620*/ 	.short	0x010a
        /*0622*/ 	.byte	0x21
	.zero		1


	//   ....[82]....
        /*0624*/ 	.word	0x00001ba0
        /*0628*/ 	.word	0x000000ff
        /*062c*/ 	.word	0x000000e8
        /*0630*/ 	.short	0x010a
        /*0632*/ 	.byte	0x08
	.zero		1


	//   ....[83]....
        /*0634*/ 	.word	0x00001cb0
        /*0638*/ 	.word	0x000000ff
        /*063c*/ 	.word	0x000001e8
        /*0640*/ 	.short	0x0101
        /*0642*/ 	.byte	0x04
	.zero		1


	//   ....[84]....
        /*0644*/ 	.word	0x00001cd0
        /*0648*/ 	.word	0x000000ff
        /*064c*/ 	.word	0x000000e8
        /*0650*/ 	.short	0x010a
        /*0652*/ 	.byte	0x05
	.zero		1


	//   ....[85]....
        /*0654*/ 	.word	0x00001d50
        /*0658*/ 	.word	0x000000ff
        /*065c*/ 	.word	0x000000e8
        /*0660*/ 	.short	0x010a
        /*0662*/ 	.byte	0x11
	.zero		1


	//   ....[86]....
        /*0664*/ 	.word	0x00001ea0
        /*0668*/ 	.word	0x000000ff
        /*066c*/ 	.word	0x000000e8
        /*0670*/ 	.short	0x010a
        /*0672*/ 	.byte	0x08
	.zero		1


	//   ....[87]....
        /*0674*/ 	.word	0x00001fe0
        /*0678*/ 	.word	0x00000002
        /*067c*/ 	.word	0x000001f0
        /*0680*/ 	.short	0x010a
        /*0682*/ 	.byte	0xff
	.zero		1


	//   ....[88]....
        /*0684*/ 	.word	0x000020a0
        /*0688*/ 	.word	0x00000002
        /*068c*/ 	.word	0x00000000
        /*0690*/ 	.short	0x0101
        /*0692*/ 	.byte	0xff
	.zero		1


	//   ....[89]....
        /*0694*/ 	.word	0x00002600
        /*0698*/ 	.word	0x000000ff
        /*069c*/ 	.word	0x00000000
        /*06a0*/ 	.short	0x010a
        /*06a2*/ 	.byte	0x05
	.zero		1


	//   ....[90]....
        /*06a4*/ 	.word	0x00002690
        /*06a8*/ 	.word	0x000000ff
        /*06ac*/ 	.word	0x00000000
        /*06b0*/ 	.short	0x010a
        /*06b2*/ 	.byte	0x05
	.zero		1


	//   ....[91]....
        /*06b4*/ 	.word	0x00002720
        /*06b8*/ 	.word	0x000000ff
        /*06bc*/ 	.word	0x00000000
        /*06c0*/ 	.short	0x010a
        /*06c2*/ 	.byte	0x05
	.zero		1


	//   ....[92]....
        /*06c4*/ 	.word	0x000027b0
        /*06c8*/ 	.word	0x000000ff
        /*06cc*/ 	.word	0x00000000
        /*06d0*/ 	.short	0x010a
        /*06d2*/ 	.byte	0x05
	.zero		1


	//   ....[93]....
        /*06d4*/ 	.word	0x00002840
        /*06d8*/ 	.word	0x000000ff
        /*06dc*/ 	.word	0x00000000
        /*06e0*/ 	.short	0x010a
        /*06e2*/ 	.byte	0x05
	.zero		1


	//   ....[94]....
        /*06e4*/ 	.word	0x000028d0
        /*06e8*/ 	.word	0x000000ff
        /*06ec*/ 	.word	0x00000000
        /*06f0*/ 	.short	0x010a
        /*06f2*/ 	.byte	0x05
	.zero		1


	//   ....[95]....
        /*06f4*/ 	.word	0x00002960
        /*06f8*/ 	.word	0x000000ff
        /*06fc*/ 	.word	0x00000000
        /*0700*/ 	.short	0x010a
        /*0702*/ 	.byte	0x05
	.zero		1


	//   ....[96]....
        /*0704*/ 	.word	0x000029f0
        /*0708*/ 	.word	0x000000ff
        /*070c*/ 	.word	0x00000000
        /*0710*/ 	.short	0x010a
        /*0712*/ 	.byte	0x05
	.zero		1


	//   ....[97]....
        /*0714*/ 	.word	0x00002a80
        /*0718*/ 	.word	0x000000ff
        /*071c*/ 	.word	0x00000000
        /*0720*/ 	.short	0x010a
        /*0722*/ 	.byte	0x05
	.zero		1


	//   ....[98]....
        /*0724*/ 	.word	0x00002b10
        /*0728*/ 	.word	0x000000ff
        /*072c*/ 	.word	0x00000000
        /*0730*/ 	.short	0x010a
        /*0732*/ 	.byte	0x05
	.zero		1


	//   ....[99]....
        /*0734*/ 	.word	0x00002ba0
        /*0738*/ 	.word	0x000000ff
        /*073c*/ 	.word	0x00000000
        /*0740*/ 	.short	0x010a
        /*0742*/ 	.byte	0x05
	.zero		1


	//   ....[100]....
        /*0744*/ 	.word	0x00002c30
        /*0748*/ 	.word	0x000000ff
        /*074c*/ 	.word	0x00000000
        /*0750*/ 	.short	0x010a
        /*0752*/ 	.byte	0x05
	.zero		1


	//   ....[101]....
        /*0754*/ 	.word	0x00002cc0
        /*0758*/ 	.word	0x000000ff
        /*075c*/ 	.word	0x00000000
        /*0760*/ 	.short	0x010a
        /*0762*/ 	.byte	0x05
	.zero		1


	//   ....[102]....
        /*0764*/ 	.word	0x00002d50
        /*0768*/ 	.word	0x000000ff
        /*076c*/ 	.word	0x00000000
        /*0770*/ 	.short	0x010a
        /*0772*/ 	.byte	0x05
	.zero		1


	//   ....[103]....
        /*0774*/ 	.word	0x00002de0
        /*0778*/ 	.word	0x000000ff
        /*077c*/ 	.word	0x00000000
        /*0780*/ 	.short	0x010a
        /*0782*/ 	.byte	0x05
	.zero		1


	//   ....[104]....
        /*0784*/ 	.word	0x00002e70
        /*0788*/ 	.word	0x000000ff
        /*078c*/ 	.word	0x00000000
        /*0790*/ 	.short	0x010a
        /*0792*/ 	.byte	0x05
	.zero		1


	//   ....[105]....
        /*0794*/ 	.word	0x00002f00
        /*0798*/ 	.word	0x000000ff
        /*079c*/ 	.word	0x00000000
        /*07a0*/ 	.short	0x010a
        /*07a2*/ 	.byte	0x05
	.zero		1


	//   ....[106]....
        /*07a4*/ 	.word	0x00002f90
        /*07a8*/ 	.word	0x000000ff
        /*07ac*/ 	.word	0x00000000
        /*07b0*/ 	.short	0x010a
        /*07b2*/ 	.byte	0x05
	.zero		1


	//   ....[107]....
        /*07b4*/ 	.word	0x00003020
        /*07b8*/ 	.word	0x000000ff
        /*07bc*/ 	.word	0x00000000
        /*07c0*/ 	.short	0x010a
        /*07c2*/ 	.byte	0x05
	.zero		1


	//   ....[108]....
        /*07c4*/ 	.word	0x000030b0
        /*07c8*/ 	.word	0x000000ff
        /*07cc*/ 	.word	0x00000000
        /*07d0*/ 	.short	0x010a
        /*07d2*/ 	.byte	0x05
	.zero		1


	//   ....[109]....
        /*07d4*/ 	.word	0x00003140
        /*07d8*/ 	.word	0x000000ff
        /*07dc*/ 	.word	0x00000000
        /*07e0*/ 	.short	0x010a
        /*07e2*/ 	.byte	0x05
	.zero		1


	//   ....[110]....
        /*07e4*/ 	.word	0x000031d0
        /*07e8*/ 	.word	0x000000ff
        /*07ec*/ 	.word	0x00000000
        /*07f0*/ 	.short	0x010a
        /*07f2*/ 	.byte	0x05
	.zero		1


	//   ....[111]....
        /*07f4*/ 	.word	0x00003260
        /*07f8*/ 	.word	0x000000ff
        /*07fc*/ 	.word	0x00000000
        /*0800*/ 	.short	0x010a
        /*0802*/ 	.byte	0x05
	.zero		1


	//   ....[112]....
        /*0804*/ 	.word	0x000032f0
        /*0808*/ 	.word	0x000000ff
        /*080c*/ 	.word	0x00000000
        /*0810*/ 	.short	0x010a
        /*0812*/ 	.byte	0x05
	.zero		1


	//   ....[113]....
        /*0814*/ 	.word	0x00003380
        /*0818*/ 	.word	0x000000ff
        /*081c*/ 	.word	0x00000000
        /*0820*/ 	.short	0x010a
        /*0822*/ 	.byte	0x05
	.zero		1


	//   ....[114]....
        /*0824*/ 	.word	0x00003410
        /*0828*/ 	.word	0x000000ff
        /*082c*/ 	.word	0x00000000
        /*0830*/ 	.short	0x010a
        /*0832*/ 	.byte	0x05
	.zero		1


	//   ....[115]....
        /*0834*/ 	.word	0x000034a0
        /*0838*/ 	.word	0x000000ff
        /*083c*/ 	.word	0x00000000
        /*0840*/ 	.short	0x010a
        /*0842*/ 	.byte	0x05
	.zero		1


	//   ....[116]....
        /*0844*/ 	.word	0x00003530
        /*0848*/ 	.word	0x000000ff
        /*084c*/ 	.word	0x00000000
        /*0850*/ 	.short	0x010a
        /*0852*/ 	.byte	0x05
	.zero		1


	//   ....[117]....
        /*0854*/ 	.word	0x000035d0
        /*0858*/ 	.word	0x00000000
        /*085c*/ 	.word	0x00000000
        /*0860*/ 	.short	0x010a
        /*0862*/ 	.byte	0xff
	.zero		1


	//   ....[118]....
        /*0864*/ 	.word	0x000036f0
        /*0868*/ 	.word	0x00000000
        /*086c*/ 	.word	0x00000250
        /*0870*/ 	.short	0x010a
        /*0872*/ 	.byte	0xff
	.zero		1


	//   ....[119]....
        /*0874*/ 	.word	0x00003750
        /*0878*/ 	.word	0x00000004
        /*087c*/ 	.word	0x00000000
        /*0880*/ 	.short	0x0101
        /*0882*/ 	.byte	0xff
	.zero		1


	//   ....[120]....
        /*0884*/ 	.word	0x00003770
        /*0888*/ 	.word	0x000000ff
        /*088c*/ 	.word	0x00000200
        /*0890*/ 	.short	0x010a
        /*0892*/ 	.byte	0x05
	.zero		1


	//   ....[121]....
        /*0894*/ 	.word	0x00003890
        /*0898*/ 	.word	0x00000000
        /*089c*/ 	.word	0x000001f0
        /*08a0*/ 	.short	0x010a
        /*08a2*/ 	.byte	0xff
	.zero		1


	//   ....[122]....
        /*08a4*/ 	.word	0x000039a0
        /*08a8*/ 	.word	0x00000000
        /*08ac*/ 	.word	0x00000000
        /*08b0*/ 	.short	0x0101
        /*08b2*/ 	.byte	0xff
	.zero		1


	//   ....[123]....
        /*08b4*/ 	.word	0x00003a30
        /*08b8*/ 	.word	0x000000ff
        /*08bc*/ 	.word	0x00000200
        /*08c0*/ 	.short	0x0106
        /*08c2*/ 	.byte	0x05
	.zero		1


	//   ....[124]....
        /*08c4*/ 	.word	0x00003a50
        /*08c8*/ 	.word	0x000000ff
        /*08cc*/ 	.word	0x00000200
        /*08d0*/ 	.short	0x010a
        /*08d2*/ 	.byte	0x05
	.zero		1


	//   ....[125]....
        /*08d4*/ 	.word	0x00003ae0
        /*08d8*/ 	.word	0x000000ff
        /*08dc*/ 	.word	0x00000200
        /*08e0*/ 	.short	0x0106
        /*08e2*/ 	.byte	0x04
	.zero		1


	//   ....[126]....
        /*08e4*/ 	.word	0x00003b20
        /*08e8*/ 	.word	0x00000000
        /*08ec*/ 	.word	0x00000200
        /*08f0*/ 	.short	0x010a
        /*08f2*/ 	.byte	0xff
	.zero		1


	//   ....[127]....
        /*08f4*/ 	.word	0x00004000
        /*08f8*/ 	.word	0x00000000
        /*08fc*/ 	.word	0x000001f0
        /*0900*/ 	.short	0x010a
        /*0902*/ 	.byte	0xff
	.zero		1


	//   ....[128]....
        /*0904*/ 	.word	0x00004100
        /*0908*/ 	.word	0x00000003
        /*090c*/ 	.word	0x00000000
        /*0910*/ 	.short	0x0101
        /*0912*/ 	.byte	0xff
	.zero		1


	//   ....[129]....
        /*0914*/ 	.word	0x00004110
        /*0918*/ 	.word	0x000000ff
        /*091c*/ 	.word	0x00000000
        /*0920*/ 	.short	0x010a
        /*0922*/ 	.byte	0x05
	.zero		1


	//   ....[130]....
        /*0924*/ 	.word	0x00004130
        /*0928*/ 	.word	0x000000ff
        /*092c*/ 	.word	0x00000230
        /*0930*/ 	.short	0x010a
        /*0932*/ 	.byte	0x0e
	.zero		1


	//   ....[131]....
        /*0934*/ 	.word	0x00004260
        /*0938*/ 	.word	0x000000ff
        /*093c*/ 	.word	0x00000000
        /*0940*/ 	.short	0x010a
        /*0942*/ 	.byte	0x07
	.zero		1


	//   ....[132]....
        /*0944*/ 	.word	0x00004370
        /*0948*/ 	.word	0x000000ff
        /*094c*/ 	.word	0x00000000
        /*0950*/ 	.short	0x010a
        /*0952*/ 	.byte	0x13
	.zero		1


	//   ....[133]....
        /*0954*/ 	.word	0x00004540
        /*0958*/ 	.word	0x000000ff
        /*095c*/ 	.word	0x00000000
        /*0960*/ 	.short	0x010a
        /*0962*/ 	.byte	0x05
	.zero		1


	//   ....[134]....
        /*0964*/ 	.word	0x000045d0
        /*0968*/ 	.word	0x000000ff
        /*096c*/ 	.word	0x00000000
        /*0970*/ 	.short	0x010a
        /*0972*/ 	.byte	0x05
	.zero		1


	//   ....[135]....
        /*0974*/ 	.word	0x00004660
        /*0978*/ 	.word	0x000000ff
        /*097c*/ 	.word	0x00000000
        /*0980*/ 	.short	0x010a
        /*0982*/ 	.byte	0x05
	.zero		1


	//   ....[136]....
        /*0984*/ 	.word	0x000046f0
        /*0988*/ 	.word	0x000000ff
        /*098c*/ 	.word	0x00000000
        /*0990*/ 	.short	0x010a
        /*0992*/ 	.byte	0x06
	.zero		1


	//   ....[137]....
        /*0994*/ 	.word	0x00004b30
        /*0998*/ 	.word	0x00000000
        /*099c*/ 	.word	0x000001f0
        /*09a0*/ 	.short	0x010a
        /*09a2*/ 	.byte	0xff
	.zero		1


	//   ....[138]....
        /*09a4*/ 	.word	0x00004c20
        /*09a8*/ 	.word	0x00000000
        /*09ac*/ 	.word	0x00000000
        /*09b0*/ 	.short	0x0101
        /*09b2*/ 	.byte	0xff
	.zero		1


	//   ....[139]....
        /*09b4*/ 	.word	0x00004f40
        /*09b8*/ 	.word	0x000000ff
        /*09bc*/ 	.word	0x000001e8
        /*09c0*/ 	.short	0x010a
        /*09c2*/ 	.byte	0x07
	.zero		1


	//   ....[140]....
        /*09c4*/ 	.word	0x000050c0
        /*09c8*/ 	.word	0x000000ff
        /*09cc*/ 	.word	0x000001d8
        /*09d0*/ 	.short	0x010a
        /*09d2*/ 	.byte	0x07
	.zero		1


	//   ....[141]....
        /*09d4*/ 	.word	0x00005580
        /*09d8*/ 	.word	0x000000ff
        /*09dc*/ 	.word	0x000001d0
        /*09e0*/ 	.short	0x010b
        /*09e2*/ 	.byte	0x07
	.zero		1


	//   ....[142]....
        /*09e4*/ 	.word	0x000055b0
        /*09e8*/ 	.word	0x000000ff
        /*09ec*/ 	.word	0x00000000
        /*09f0*/ 	.short	0x0101
        /*09f2*/ 	.byte	0x25
	.zero		1


	//   ....[143]....
        /*09f4*/ 	.word	0x00005600
        /*09f8*/ 	.word	0x00000000
        /*09fc*/ 	.word	0x000001d8
        /*0a00*/ 	.short	0x010a
        /*0a02*/ 	.byte	0xff
	.zero		1


	//   ....[144]....
        /*0a04*/ 	.word	0x00005910
        /*0a08*/ 	.word	0x00000000
        /*0a0c*/ 	.word	0x000001f0
        /*0a10*/ 	.short	0x010a
        /*0a12*/ 	.byte	0xff
	.zero		1


	//   ....[145]....
        /*0a14*/ 	.word	0x00005a20
        /*0a18*/ 	.word	0x00000000
        /*0a1c*/ 	.word	0x00000000
        /*0a20*/ 	.short	0x0101
        /*0a22*/ 	.byte	0xff
	.zero		1


	//   ....[146]....
        /*0a24*/ 	.word	0x000063d0
        /*0a28*/ 	.word	0x000000ff
        /*0a2c*/ 	.word	0x000001d0
        /*0a30*/ 	.short	0x010a
        /*0a32*/ 	.byte	0x29
	.zero		1


	//   ....[147]....
        /*0a34*/ 	.word	0x000063e0
        /*0a38*/ 	.word	0x00000010
        /*0a3c*/ 	.word	0x00000210
        /*0a40*/ 	.short	0x010a
        /*0a42*/ 	.byte	0xff
	.zero		1


	//   ....[148]....
        /*0a44*/ 	.word	0x00006590
        /*0a48*/ 	.word	0x000000ff
        /*0a4c*/ 	.word	0x000001d0
        /*0a50*/ 	.short	0x010a
        /*0a52*/ 	.byte	0x29
	.zero		1


	//   ....[149]....
        /*0a54*/ 	.word	0x000066a0
        /*0a58*/ 	.word	0x000000ff
        /*0a5c*/ 	.word	0x00000000
        /*0a60*/ 	.short	0x0101
        /*0a62*/ 	.byte	0x04
	.zero		1


	//   ....[150]....
        /*0a64*/ 	.word	0x00006760
        /*0a68*/ 	.word	0x00000010
        /*0a6c*/ 	.word	0x00000210
        /*0a70*/ 	.short	0x010a
        /*0a72*/ 	.byte	0xff
	.zero		1


	//   ....[151]....
        /*0a74*/ 	.word	0x00008410
        /*0a78*/ 	.word	0x000000ff
        /*0a7c*/ 	.word	0x00000000
        /*0a80*/ 	.short	0x0101
        /*0a82*/ 	.byte	0x05
	.zero		1


	//   ....[152]....
        /*0a84*/ 	.word	0x00008860
        /*0a88*/ 	.word	0x00000003
        /*0a8c*/ 	.word	0x00000260
        /*0a90*/ 	.short	0x010a
        /*0a92*/ 	.byte	0xff
	.zero		1


	//   ....[153]....
        /*0a94*/ 	.word	0x000088c0
        /*0a98*/ 	.word	0x00000002
        /*0a9c*/ 	.word	0x000000e8
        /*0aa0*/ 	.short	0x010a
        /*0aa2*/ 	.byte	0xff
	.zero		1


	//   ....[154]....
        /*0aa4*/ 	.word	0x00008920
        /*0aa8*/ 	.word	0x00000002
        /*0aac*/ 	.word	0x000000e8
        /*0ab0*/ 	.short	0x010a
        /*0ab2*/ 	.byte	0xff
	.zero		1


	//   ....[155]....
        /*0ab4*/ 	.word	0x00008970
        /*0ab8*/ 	.word	0x00000002
        /*0abc*/ 	.word	0x000001f0
        /*0ac0*/ 	.short	0x010a
        /*0ac2*/ 	.byte	0xff
	.zero		1


	//   ....[156]....
        /*0ac4*/ 	.word	0x000089d0
        /*0ac8*/ 	.word	0x00000000
        /*0acc*/ 	.word	0x00000000
        /*0ad0*/ 	.short	0x010a
        /*0ad2*/ 	.byte	0xff
	.zero		1


	//   ....[157]....
        /*0ad4*/ 	.word	0x00008a30
        /*0ad8*/ 	.word	0x00000000
        /*0adc*/ 	.word	0x00000000
        /*0ae0*/ 	.short	0x010a
        /*0ae2*/ 	.byte	0xff
	.zero		1


	//   ....[158]....
        /*0ae4*/ 	.word	0x00008a90
        /*0ae8*/ 	.word	0x00000000
        /*0aec*/ 	.word	0x00000000
        /*0af0*/ 	.short	0x010a
        /*0af2*/ 	.byte	0xff
	.zero		1


	//   ....[159]....
        /*0af4*/ 	.word	0x00008af0
        /*0af8*/ 	.word	0x00000000
        /*0afc*/ 	.word	0x00000000
        /*0b00*/ 	.short	0x010a
        /*0b02*/ 	.byte	0xff
	.zero		1


	//   ....[160]....
        /*0b04*/ 	.word	0x00008b50
        /*0b08*/ 	.word	0x00000000
        /*0b0c*/ 	.word	0x00000000
        /*0b10*/ 	.short	0x010a
        /*0b12*/ 	.byte	0xff
	.zero		1


	//   ....[161]....
        /*0b14*/ 	.word	0x00008bb0
        /*0b18*/ 	.word	0x00000000
        /*0b1c*/ 	.word	0x00000000
        /*0b20*/ 	.short	0x010a
        /*0b22*/ 	.byte	0xff
	.zero		1


	//   ....[162]....
        /*0b24*/ 	.word	0x00008c10
        /*0b28*/ 	.word	0x00000000
        /*0b2c*/ 	.word	0x00000000
        /*0b30*/ 	.short	0x010a
        /*0b32*/ 	.byte	0xff
	.zero		1


	//   ....[163]....
        /*0b34*/ 	.word	0x00008c70
        /*0b38*/ 	.word	0x00000000
        /*0b3c*/ 	.word	0x00000000
        /*0b40*/ 	.short	0x010a
        /*0b42*/ 	.byte	0xff
	.zero		1


	//   ....[164]....
        /*0b44*/ 	.word	0x00008cd0
        /*0b48*/ 	.word	0x00000000
        /*0b4c*/ 	.word	0x00000000
        /*0b50*/ 	.short	0x010a
        /*0b52*/ 	.byte	0xff
	.zero		1


	//   ....[165]....
        /*0b54*/ 	.word	0x00008d30
        /*0b58*/ 	.word	0x00000000
        /*0b5c*/ 	.word	0x00000000
        /*0b60*/ 	.short	0x010a
        /*0b62*/ 	.byte	0xff
	.zero		1


	//   ....[166]....
        /*0b64*/ 	.word	0x00008d90
        /*0b68*/ 	.word	0x00000000
        /*0b6c*/ 	.word	0x00000000
        /*0b70*/ 	.short	0x010a
        /*0b72*/ 	.byte	0xff
	.zero		1


	//   ....[167]....
        /*0b74*/ 	.word	0x00008df0
        /*0b78*/ 	.word	0x00000000
        /*0b7c*/ 	.word	0x00000000
        /*0b80*/ 	.short	0x010a
        /*0b82*/ 	.byte	0xff
	.zero		1


	//   ....[168]....
        /*0b84*/ 	.word	0x00008e50
        /*0b88*/ 	.word	0x00000000
        /*0b8c*/ 	.word	0x00000000
        /*0b90*/ 	.short	0x010a
        /*0b92*/ 	.byte	0xff
	.zero		1


	//   ....[169]....
        /*0b94*/ 	.word	0x00008eb0
        /*0b98*/ 	.word	0x00000000
        /*0b9c*/ 	.word	0x00000000
        /*0ba0*/ 	.short	0x010a
        /*0ba2*/ 	.byte	0xff
	.zero		1


	//   ....[170]....
        /*0ba4*/ 	.word	0x00008f10
        /*0ba8*/ 	.word	0x00000000
        /*0bac*/ 	.word	0x00000000
        /*0bb0*/ 	.short	0x010a
        /*0bb2*/ 	.byte	0xff
	.zero		1


	//   ....[171]....
        /*0bb4*/ 	.word	0x00008f70
        /*0bb8*/ 	.word	0x00000000
        /*0bbc*/ 	.word	0x00000000
        /*0bc0*/ 	.short	0x010a
        /*0bc2*/ 	.byte	0xff
	.zero		1


	//   ....[172]....
        /*0bc4*/ 	.word	0x00008fd0
        /*0bc8*/ 	.word	0x00000000
        /*0bcc*/ 	.word	0x00000000
        /*0bd0*/ 	.short	0x010a
        /*0bd2*/ 	.byte	0xff
	.zero		1


	//   ....[173]....
        /*0bd4*/ 	.word	0x00009030
        /*0bd8*/ 	.word	0x00000000
        /*0bdc*/ 	.word	0x00000000
        /*0be0*/ 	.short	0x010a
        /*0be2*/ 	.byte	0xff
	.zero		1


	//   ....[174]....
        /*0be4*/ 	.word	0x00009090
        /*0be8*/ 	.word	0x00000000
        /*0bec*/ 	.word	0x00000000
        /*0bf0*/ 	.short	0x010a
        /*0bf2*/ 	.byte	0xff
	.zero		1


	//   ....[175]....
        /*0bf4*/ 	.word	0x000090f0
        /*0bf8*/ 	.word	0x00000000
        /*0bfc*/ 	.word	0x00000000
        /*0c00*/ 	.short	0x010a
        /*0c02*/ 	.byte	0xff
	.zero		1


	//   ....[176]....
        /*0c04*/ 	.word	0x00009150
        /*0c08*/ 	.word	0x00000000
        /*0c0c*/ 	.word	0x00000000
        /*0c10*/ 	.short	0x010a
        /*0c12*/ 	.byte	0xff
	.zero		1


	//   ....[177]....
        /*0c14*/ 	.word	0x000091b0
        /*0c18*/ 	.word	0x00000000
        /*0c1c*/ 	.word	0x00000000
        /*0c20*/ 	.short	0x010a
        /*0c22*/ 	.byte	0xff
	.zero		1


	//   ....[178]....
        /*0c24*/ 	.word	0x00009210
        /*0c28*/ 	.word	0x00000000
        /*0c2c*/ 	.word	0x00000000
        /*0c30*/ 	.short	0x010a
        /*0c32*/ 	.byte	0xff
	.zero		1


	//   ....[179]....
        /*0c34*/ 	.word	0x00009270
        /*0c38*/ 	.word	0x00000000
        /*0c3c*/ 	.word	0x00000000
        /*0c40*/ 	.short	0x010a
        /*0c42*/ 	.byte	0xff
	.zero		1


	//   ....[180]....
        /*0c44*/ 	.word	0x000092d0
        /*0c48*/ 	.word	0x00000000
        /*0c4c*/ 	.word	0x00000000
        /*0c50*/ 	.short	0x010a
        /*0c52*/ 	.byte	0xff
	.zero		1


	//   ....[181]....
        /*0c54*/ 	.word	0x00009330
        /*0c58*/ 	.word	0x00000000
        /*0c5c*/ 	.word	0x00000000
        /*0c60*/ 	.short	0x010a
        /*0c62*/ 	.byte	0xff
	.zero		1


	//   ....[182]....
        /*0c64*/ 	.word	0x00009390
        /*0c68*/ 	.word	0x00000000
        /*0c6c*/ 	.word	0x00000000
        /*0c70*/ 	.short	0x010a
        /*0c72*/ 	.byte	0xff
	.zero		1


	//   ....[183]....
        /*0c74*/ 	.word	0x000093f0
        /*0c78*/ 	.word	0x00000000
        /*0c7c*/ 	.word	0x00000000
        /*0c80*/ 	.short	0x010a
        /*0c82*/ 	.byte	0xff
	.zero		1


	//   ....[184]....
        /*0c84*/ 	.word	0x00009440
        /*0c88*/ 	.word	0x00000000
        /*0c8c*/ 	.word	0x00000250
        /*0c90*/ 	.short	0x010a
        /*0c92*/ 	.byte	0xff
	.zero		1


	//   ....[185]....
        /*0c94*/ 	.word	0x000094a0
        /*0c98*/ 	.word	0x00000000
        /*0c9c*/ 	.word	0x00000200
        /*0ca0*/ 	.short	0x010a
        /*0ca2*/ 	.byte	0xff
	.zero		1


	//   ....[186]....
        /*0ca4*/ 	.word	0x000094f0
        /*0ca8*/ 	.word	0x00000000
        /*0cac*/ 	.word	0x000001f0
        /*0cb0*/ 	.short	0x010a
        /*0cb2*/ 	.byte	0xff
	.zero		1


	//   ....[187]....
        /*0cb4*/ 	.word	0x00009550
        /*0cb8*/ 	.word	0x00000000
        /*0cbc*/ 	.word	0x00000200
        /*0cc0*/ 	.short	0x010a
        /*0cc2*/ 	.byte	0xff
	.zero		1


	//   ....[188]....
        /*0cc4*/ 	.word	0x000095a0
        /*0cc8*/ 	.word	0x00000000
        /*0ccc*/ 	.word	0x000001f0
        /*0cd0*/ 	.short	0x010a
        /*0cd2*/ 	.byte	0xff
	.zero		1


	//   ....[189]....
        /*0cd4*/ 	.word	0x00009600
        /*0cd8*/ 	.word	0x00000003
        /*0cdc*/ 	.word	0x00000230
        /*0ce0*/ 	.short	0x010a
        /*0ce2*/ 	.byte	0xff
	.zero		1


	//   ....[190]....
        /*0ce4*/ 	.word	0x00009660
        /*0ce8*/ 	.word	0x00000000
        /*0cec*/ 	.word	0x00000000
        /*0cf0*/ 	.short	0x010a
        /*0cf2*/ 	.byte	0xff
	.zero		1


	//   ....[191]....
        /*0cf4*/ 	.word	0x000096c0
        /*0cf8*/ 	.word	0x00000000
        /*0cfc*/ 	.word	0x00000000
        /*0d00*/ 	.short	0x010a
        /*0d02*/ 	.byte	0xff
	.zero		1


	//   ....[192]....
        /*0d04*/ 	.word	0x00009720
        /*0d08*/ 	.word	0x00000000
        /*0d0c*/ 	.word	0x00000000
        /*0d10*/ 	.short	0x010a
        /*0d12*/ 	.byte	0xff
	.zero		1


	//   ....[193]....
        /*0d14*/ 	.word	0x00009780
        /*0d18*/ 	.word	0x00000000
        /*0d1c*/ 	.word	0x00000000
        /*0d20*/ 	.short	0x010a
        /*0d22*/ 	.byte	0xff
	.zero		1


	//   ....[194]....
        /*0d24*/ 	.word	0x000097e0
        /*0d28*/ 	.word	0x00000000
        /*0d2c*/ 	.word	0x00000000
        /*0d30*/ 	.short	0x010a
        /*0d32*/ 	.byte	0xff
	.zero		1


	//   ....[195]....
        /*0d34*/ 	.word	0x00009830
        /*0d38*/ 	.word	0x00000000
        /*0d3c*/ 	.word	0x000001f0
        /*0d40*/ 	.short	0x010a
        /*0d42*/ 	.byte	0xff
	.zero		1


	//   ....[196]....
        /*0d44*/ 	.word	0x00009890
        /*0d48*/ 	.word	0x00000000
        /*0d4c*/ 	.word	0x000001e8
        /*0d50*/ 	.short	0x010a
        /*0d52*/ 	.byte	0xff
	.zero		1


	//   ....[197]....
        /*0d54*/ 	.word	0x000098f0
        /*0d58*/ 	.word	0x00000003
        /*0d5c*/ 	.word	0x000001d8
        /*0d60*/ 	.short	0x010a
        /*0d62*/ 	.byte	0xff
	.zero		1


	//   ....[198]....
        /*0d64*/ 	.word	0x00009940
        /*0d68*/ 	.word	0x00000000
        /*0d6c*/ 	.word	0x000001f0
        /*0d70*/ 	.short	0x010a
        /*0d72*/ 	.byte	0xff
	.zero		1


	//   ....[199]....
        /*0d74*/ 	.word	0x000099a0
        /*0d78*/ 	.word	0x00000000
        /*0d7c*/ 	.word	0x000001d0
        /*0d80*/ 	.short	0x010a
        /*0d82*/ 	.byte	0xff
	.zero		1


	//   ....[200]....
        /*0d84*/ 	.word	0x000099f0
        /*0d88*/ 	.word	0x00000010
        /*0d8c*/ 	.word	0x00000210
        /*0d90*/ 	.short	0x010a
        /*0d92*/ 	.byte	0xff
	.zero		1


	//----- nvinfo : EIATTR_NUM_MBARRIERS
	.align		4
.L_47:
        /*0d94*/ 	.byte	0x03, 0x38
        /*0d96*/ 	.short	0x004e


	//----- nvinfo : EIATTR_EXIT_INSTR_OFFSETS
	.align		4
        /*0d98*/ 	.byte	0x04, 0x1c
        /*0d9a*/ 	.short	(.L_49 - .L_48)


	//   ....[0]....
.L_48:
        /*0d9c*/ 	.word	0x00003600


	//   ....[1]....
        /*0da0*/ 	.word	0x00003af0


	//   ....[2]....
        /*0da4*/ 	.word	0x00003b50


	//   ....[3]....
        /*0da8*/ 	.word	0x00004950


	//   ....[4]....
        /*0dac*/ 	.word	0x00005630


	//   ....[5]....
        /*0db0*/ 	.word	0x00005670


	//   ....[6]....
        /*0db4*/ 	.word	0x00008850


	//----- nvinfo : EIATTR_MAX_THREADS
	.align		4
.L_49:
        /*0db8*/ 	.byte	0x04, 0x05
        /*0dba*/ 	.short	(.L_51 - .L_50)
.L_50:
        /*0dbc*/ 	.word	0x00000100
        /*0dc0*/ 	.word	0x00000001
        /*0dc4*/ 	.word	0x00000001


	//----- nvinfo : EIATTR_CRS_STACK_SIZE
	.align		4
.L_51:
        /*0dc8*/ 	.byte	0x04, 0x1e
        /*0dca*/ 	.short	(.L_53 - .L_52)
.L_52:
        /*0dcc*/ 	.word	0x00000000


	//----- nvinfo : EIATTR_CBANK_PARAM_SIZE
	.align		4
.L_53:
        /*0dd0*/ 	.byte	0x03, 0x19
        /*0dd2*/ 	.short	0x0800


	//----- nvinfo : EIATTR_PARAM_CBANK
	.align		4
        /*0dd4*/ 	.byte	0x04, 0x0a
        /*0dd6*/ 	.short	(.L_55 - .L_54)
	.align		4
.L_54:
        /*0dd8*/ 	.word	index@(.nv.constant0._ZN7cutlass13device_kernelINS_4gemm6kernel13GemmUniversalIN4cute5tupleIJiiiiEEENS1_10collective13CollectiveMmaINS1_35MainloopSm100TmaUmmaWarpSpecializedILi29ELi2ELi4ENS5_IJNS4_1CILi1EEESB_SB_EEEEENS5_IJNSA_ILi64EEENSA_ILi160EEENSA_ILi32EEEEEEaNS5_IJlSB_lEEEaSI_NS4_8TiledMMAINS4_8MMA_AtomIJNS4_15SM100_MMA_S8_SSIaaiLi64ELi160ELNS4_4UMMA5MajorE0ELSN_0ELNSM_8SaturateE0EEEEEENS4_6LayoutISC_NS5_IJNSA_ILi0EEESS_SS_EEEEENS5_IJNS4_10UnderscoreESV_SV_EEEEENS4_13SM90_TMA_LOADENS4_14ComposedLayoutINS4_7SwizzleILi1ELi4ELi3EEENS4_18smem_ptr_flag_bitsILi8EEENSR_INS5_IJNSA_ILi8EEESG_EEENS5_IJSG_SB_EEEEEEEvNS4_8identityESY_S18_vS19_EENS_8epilogue10collective18CollectiveEpilogueINS1B_23Sm100TmaWarpSpecializedILi1ELi1ELi80ELb0ELb0EEEJSH_NS5_IJNSR_ISE_SB_EENSR_ISF_SB_EEEEEaSI_aSI_NS1B_6fusion15FusionCallbacksIS1F_NS1J_17LinearCombinationIaiaiLNS_15FloatRoundStyleE2EEESH_S1I_JEEENS4_5SM1004TMEM4LOAD26SM100_TMEM_LOAD_16dp32b16xESY_S18_NS4_39AutoVectorizingCopyWithAssumedAlignmentILi128EEENS4_14SM90_TMA_STOREES18_S1U_S1U_EEEvvEEEEvNT_6ParamsE)
        /*0ddc*/ 	.short	0x0380
        /*0dde*/ 	.short	0x0800


	//----- nvinfo : EIATTR_SW_WAR
	.align		4
.L_55:
        /*0de0*/ 	.byte	0x04, 0x36
        /*0de2*/ 	.short	(.L_57 - .L_56)
.L_56:
        /*0de4*/ 	.word	0x00000008
.L_57:


//--------------------- .nv.callgraph             --------------------------
	.section	.nv.callgraph,"",@"SHT_CUDA_CALLGRAPH"
	.align	4
	.sectionentsize	8
	.align		4
        /*0000*/ 	.word	0x00000000
	.align		4
        /*0004*/ 	.word	0xffffffff
	.align		4
        /*0008*/ 	.word	index@(_ZN7cutlass13device_kernelINS_4gemm6kernel13GemmUniversalIN4cute5tupleIJiiiiEEENS1_10collective13CollectiveMmaINS1_35MainloopSm100TmaUmmaWarpSpecializedILi29ELi2ELi4ENS5_IJNS4_1CILi1EEESB_SB_EEEEENS5_IJNSA_ILi64EEENSA_ILi160EEENSA_ILi32EEEEEEaNS5_IJlSB_lEEEaSI_NS4_8TiledMMAINS4_8MMA_AtomIJNS4_15SM100_MMA_S8_SSIaaiLi64ELi160ELNS4_4UMMA5MajorE0ELSN_0ELNSM_8SaturateE0EEEEEENS4_6LayoutISC_NS5_IJNSA_ILi0EEESS_SS_EEEEENS5_IJNS4_10UnderscoreESV_SV_EEEEENS4_13SM90_TMA_LOADENS4_14ComposedLayoutINS4_7SwizzleILi1ELi4ELi3EEENS4_18smem_ptr_flag_bitsILi8EEENSR_INS5_IJNSA_ILi8EEESG_EEENS5_IJSG_SB_EEEEEEEvNS4_8identityESY_S18_vS19_EENS_8epilogue10collective18CollectiveEpilogueINS1B_23Sm100TmaWarpSpecializedILi1ELi1ELi80ELb0ELb0EEEJSH_NS5_IJNSR_ISE_SB_EENSR_ISF_SB_EEEEEaSI_aSI_NS1B_6fusion15FusionCallbacksIS1F_NS1J_17LinearCombinationIaiaiLNS_15FloatRoundStyleE2EEESH_S1I_JEEENS4_5SM1004TMEM4LOAD26SM100_TMEM_LOAD_16dp32b16xESY_S18_NS4_39AutoVectorizingCopyWithAssumedAlignmentILi128EEENS4_14SM90_TMA_STOREES18_S1U_S1U_EEEvvEEEEvNT_6ParamsE)
	.align		4
        /*000c*/ 	.word	index@(__assertfail)
	.align		4
        /*0010*/ 	.word	0x00000000
	.align		4
        /*0014*/ 	.word	0xfffffffe
	.align		4
        /*0018*/ 	.word	0x00000000
	.align		4
        /*001c*/ 	.word	0xfffffffd
	.align		4
        /*0020*/ 	.word	0x00000000
	.align		4
        /*0024*/ 	.word	0xfffffffc


//--------------------- .nv.constant4             --------------------------
	.section	.nv.constant4,"a",@progbits
	.align	8
	.align		8
.nv.constant4:
        /*0000*/ 	.dword	__assertfail
	.align		8
        /*0008*/ 	.dword	__unnamed_1
	.align		8
        /*0010*/ 	.dword	__unnamed_2
	.align		8
        /*0018*/ 	.dword	_ZN40_INTERNAL_163a47fb_4_k_cu_458ee0d5_271254cuda3std3__45__cpo5beginE
	.align		8
        /*0020*/ 	.dword	_ZN40_INTERNAL_163a47fb_4_k_cu_458ee0d5_271254cuda3std3__45__cpo3endE
	.align		8
        /*0028*/ 	.dword	_ZN40_INTERNAL_163a47fb_4_k_cu_458ee0d5_271254cuda3std3__45__cpo6cbeginE
	.align		8
        /*0030*/ 	.dword	_ZN40_INTERNAL_163a47fb_4_k_cu_458ee0d5_271254cuda3std3__45__cpo4cendE
	.align		8
        /*0038*/ 	.dword	_ZN40_INTERNAL_163a47fb_4_k_cu_458ee0d5_271254cuda3std3__442_GLOBAL__N__163a47fb_4_k_cu_458ee0d5_271256ignoreE
	.align		8
        /*0040*/ 	.dword	_ZN40_INTERNAL_163a47fb_4_k_cu_458ee0d5_271254cuda3std3__419piecewise_constructE
	.align		8
        /*0048*/ 	.dword	_ZN40_INTERNAL_163a47fb_4_k_cu_458ee0d5_271254cuda3std3__48in_placeE
	.align		8
        /*0050*/ 	.dword	_ZN40_INTERNAL_163a47fb_4_k_cu_458ee0d5_271254cuda3std6ranges3__45__cpo4swapE
	.align		8
        /*0058*/ 	.dword	_ZN40_INTERNAL_163a47fb_4_k_cu_458ee0d5_271254cuda3std6ranges3__45__cpo9iter_moveE
	.align		8
        /*0060*/ 	.dword	_ZN40_INTERNAL_163a47fb_4_k_cu_458ee0d5_271254cute7productE
	.align		8
        /*0068*/ 	.dword	_ZN40_INTERNAL_163a47fb_4_k_cu_458ee0d5_271254cute1_E
	.align		8
        /*0070*/ 	.dword	$str$25
	.align		8
        /*0078*/ 	.dword	$str$26
	.align		8
        /*0080*/ 	.dword	$str$27
	.align		8
        /*0088*/ 	.dword	$str$28


//--------------------- .text._ZN7cutlass13device_kernelINS_4gemm6kernel13GemmUniversalIN4cute5tupleIJiiiiEEENS1_10collective13CollectiveMmaINS1_35MainloopSm100TmaUmmaWarpSpecializedILi29ELi2ELi4ENS5_IJNS4_1CILi1EEESB_SB_EEEEENS5_IJNSA_ILi64EEENSA_ILi160EEENSA_ILi32EEEEEEaNS5_IJlSB_lEEEaSI_NS4_8TiledMMAINS4_8MMA_AtomIJNS4_15SM100_MMA_S8_SSIaaiLi64ELi160ELNS4_4UMMA5MajorE0ELSN_0ELNSM_8SaturateE0EEEEEENS4_6LayoutISC_NS5_IJNSA_ILi0EEESS_SS_EEEEENS5_IJNS4_10UnderscoreESV_SV_EEEEENS4_13SM90_TMA_LOADENS4_14ComposedLayoutINS4_7SwizzleILi1ELi4ELi3EEENS4_18smem_ptr_flag_bitsILi8EEENSR_INS5_IJNSA_ILi8EEESG_EEENS5_IJSG_SB_EEEEEEEvNS4_8identityESY_S18_vS19_EENS_8epilogue10collective18CollectiveEpilogueINS1B_23Sm100TmaWarpSpecializedILi1ELi1ELi80ELb0ELb0EEEJSH_NS5_IJNSR_ISE_SB_EENSR_ISF_SB_EEEEEaSI_aSI_NS1B_6fusion15FusionCallbacksIS1F_NS1J_17LinearCombinationIaiaiLNS_15FloatRoundStyleE2EEESH_S1I_JEEENS4_5SM1004TMEM4LOAD26SM100_TMEM_LOAD_16dp32b16xESY_S18_NS4_39AutoVectorizingCopyWithAssumedAlignmentILi128EEENS4_14SM90_TMA_STOREES18_S1U_S1U_EEEvvEEEEvNT_6ParamsE --------------------------
	.section	.text._ZN7cutlass13device_kernelINS_4gemm6kernel13GemmUniversalIN4cute5tupleIJiiiiEEENS1_10collective13CollectiveMmaINS1_35MainloopSm100TmaUmmaWarpSpecializedILi29ELi2ELi4ENS5_IJNS4_1CILi1EEESB_SB_EEEEENS5_IJNSA_ILi64EEENSA_ILi160EEENSA_ILi32EEEEEEaNS5_IJlSB_lEEEaSI_NS4_8TiledMMAINS4_8MMA_AtomIJNS4_15SM100_MMA_S8_SSIaaiLi64ELi160ELNS4_4UMMA5MajorE0ELSN_0ELNSM_8SaturateE0EEEEEENS4_6LayoutISC_NS5_IJNSA_ILi0EEESS_SS_EEEEENS5_IJNS4_10UnderscoreESV_SV_EEEEENS4_13SM90_TMA_LOADENS4_14ComposedLayoutINS4_7SwizzleILi1ELi4ELi3EEENS4_18smem_ptr_flag_bitsILi8EEENSR_INS5_IJNSA_ILi8EEESG_EEENS5_IJSG_SB_EEEEEEEvNS4_8identityESY_S18_vS19_EENS_8epilogue10collective18CollectiveEpilogueINS1B_23Sm100TmaWarpSpecializedILi1ELi1ELi80ELb0ELb0EEEJSH_NS5_IJNSR_ISE_SB_EENSR_ISF_SB_EEEEEaSI_aSI_NS1B_6fusion15FusionCallbacksIS1F_NS1J_17LinearCombinationIaiaiLNS_15FloatRoundStyleE2EEESH_S1I_JEEENS4_5SM1004TMEM4LOAD26SM100_TMEM_LOAD_16dp32b16xESY_S18_NS4_39AutoVectorizingCopyWithAssumedAlignmentILi128EEENS4_14SM90_TMA_STOREES18_S1U_S1U_EEEvvEEEEvNT_6ParamsE,"ax",@progbits
	.align	128
.text._ZN7cutlass13device_kernelINS_4gemm6kernel13GemmUniversalIN4cute5tupleIJiiiiEEENS1_10collective13CollectiveMmaINS1_35MainloopSm100TmaUmmaWarpSpecializedILi29ELi2ELi4ENS5_IJNS4_1CILi1EEESB_SB_EEEEENS5_IJNSA_ILi64EEENSA_ILi160EEENSA_ILi32EEEEEEaNS5_IJlSB_lEEEaSI_NS4_8TiledMMAINS4_8MMA_AtomIJNS4_15SM100_MMA_S8_SSIaaiLi64ELi160ELNS4_4UMMA5MajorE0ELSN_0ELNSM_8SaturateE0EEEEEENS4_6LayoutISC_NS5_IJNSA_ILi0EEESS_SS_EEEEENS5_IJNS4_10UnderscoreESV_SV_EEEEENS4_13SM90_TMA_LOADENS4_14ComposedLayoutINS4_7SwizzleILi1ELi4ELi3EEENS4_18smem_ptr_flag_bitsILi8EEENSR_INS5_IJNSA_ILi8EEESG_EEENS5_IJSG_SB_EEEEEEEvNS4_8identityESY_S18_vS19_EENS_8epilogue10collective18CollectiveEpilogueINS1B_23Sm100TmaWarpSpecializedILi1ELi1ELi80ELb0ELb0EEEJSH_NS5_IJNSR_ISE_SB_EENSR_ISF_SB_EEEEEaSI_aSI_NS1B_6fusion15FusionCallbacksIS1F_NS1J_17LinearCombinationIaiaiLNS_15FloatRoundStyleE2EEESH_S1I_JEEENS4_5SM1004TMEM4LOAD26SM100_TMEM_LOAD_16dp32b16xESY_S18_NS4_39AutoVectorizingCopyWithAssumedAlignmentILi128EEENS4_14SM90_TMA_STOREES18_S1U_S1U_EEEvvEEEEvNT_6ParamsE:
        .type           _ZN7cutlass13device_kernelINS_4gemm6kernel13GemmUniversalIN4cute5tupleIJiiiiEEENS1_10collective13CollectiveMmaINS1_35MainloopSm100TmaUmmaWarpSpecializedILi29ELi2ELi4ENS5_IJNS4_1CILi1EEESB_SB_EEEEENS5_IJNSA_ILi64EEENSA_ILi160EEENSA_ILi32EEEEEEaNS5_IJlSB_lEEEaSI_NS4_8TiledMMAINS4_8MMA_AtomIJNS4_15SM100_MMA_S8_SSIaaiLi64ELi160ELNS4_4UMMA5MajorE0ELSN_0ELNSM_8SaturateE0EEEEEENS4_6LayoutISC_NS5_IJNSA_ILi0EEESS_SS_EEEEENS5_IJNS4_10UnderscoreESV_SV_EEEEENS4_13SM90_TMA_LOADENS4_14ComposedLayoutINS4_7SwizzleILi1ELi4ELi3EEENS4_18smem_ptr_flag_bitsILi8EEENSR_INS5_IJNSA_ILi8EEESG_EEENS5_IJSG_SB_EEEEEEEvNS4_8identityESY_S18_vS19_EENS_8epilogue10collective18CollectiveEpilogueINS1B_23Sm100TmaWarpSpecializedILi1ELi1ELi80ELb0ELb0EEEJSH_NS5_IJNSR_ISE_SB_EENSR_ISF_SB_EEEEEaSI_aSI_NS1B_6fusion15FusionCallbacksIS1F_NS1J_17LinearCombinationIaiaiLNS_15FloatRoundStyleE2EEESH_S1I_JEEENS4_5SM1004TMEM4LOAD26SM100_TMEM_LOAD_16dp32b16xESY_S18_NS4_39AutoVectorizingCopyWithAssumedAlignmentILi128EEENS4_14SM90_TMA_STOREES18_S1U_S1U_EEEvvEEEEvNT_6ParamsE,@function
        .size           _ZN7cutlass13device_kernelINS_4gemm6kernel13GemmUniversalIN4cute5tupleIJiiiiEEENS1_10collective13CollectiveMmaINS1_35MainloopSm100TmaUmmaWarpSpecializedILi29ELi2ELi4ENS5_IJNS4_1CILi1EEESB_SB_EEEEENS5_IJNSA_ILi64EEENSA_ILi160EEENSA_ILi32EEEEEEaNS5_IJlSB_lEEEaSI_NS4_8TiledMMAINS4_8MMA_AtomIJNS4_15SM100_MMA_S8_SSIaaiLi64ELi160ELNS4_4UMMA5MajorE0ELSN_0ELNSM_8SaturateE0EEEEEENS4_6LayoutISC_NS5_IJNSA_ILi0EEESS_SS_EEEEENS5_IJNS4_10UnderscoreESV_SV_EEEEENS4_13SM90_TMA_LOADENS4_14ComposedLayoutINS4_7SwizzleILi1ELi4ELi3EEENS4_18smem_ptr_flag_bitsILi8EEENSR_INS5_IJNSA_ILi8EEESG_EEENS5_IJSG_SB_EEEEEEEvNS4_8identityESY_S18_vS19_EENS_8epilogue10collective18CollectiveEpilogueINS1B_23Sm100TmaWarpSpecializedILi1ELi1ELi80ELb0ELb0EEEJSH_NS5_IJNSR_ISE_SB_EENSR_ISF_SB_EEEEEaSI_aSI_NS1B_6fusion15FusionCallbacksIS1F_NS1J_17LinearCombinationIaiaiLNS_15FloatRoundStyleE2EEESH_S1I_JEEENS4_5SM1004TMEM4LOAD26SM100_TMEM_LOAD_16dp32b16xESY_S18_NS4_39AutoVectorizingCopyWithAssumedAlignmentILi128EEENS4_14SM90_TMA_STOREES18_S1U_S1U_EEEvvEEEEvNT_6ParamsE,(.L_x_208 - _ZN7cutlass13device_kernelINS_4gemm6kernel13GemmUniversalIN4cute5tupleIJiiiiEEENS1_10collective13CollectiveMmaINS1_35MainloopSm100TmaUmmaWarpSpecializedILi29ELi2ELi4ENS5_IJNS4_1CILi1EEESB_SB_EEEEENS5_IJNSA_ILi64EEENSA_ILi160EEENSA_ILi32EEEEEEaNS5_IJlSB_lEEEaSI_NS4_8TiledMMAINS4_8MMA_AtomIJNS4_15SM100_MMA_S8_SSIaaiLi64ELi160ELNS4_4UMMA5MajorE0ELSN_0ELNSM_8SaturateE0EEEEEENS4_6LayoutISC_NS5_IJNSA_ILi0EEESS_SS_EEEEENS5_IJNS4_10UnderscoreESV_SV_EEEEENS4_13SM90_TMA_LOADENS4_14ComposedLayoutINS4_7SwizzleILi1ELi4ELi3EEENS4_18smem_ptr_flag_bitsILi8EEENSR_INS5_IJNSA_ILi8EEESG_EEENS5_IJSG_SB_EEEEEEEvNS4_8identityESY_S18_vS19_EENS_8epilogue10collective18CollectiveEpilogueINS1B_23Sm100TmaWarpSpecializedILi1ELi1ELi80ELb0ELb0EEEJSH_NS5_IJNSR_ISE_SB_EENSR_ISF_SB_EEEEEaSI_aSI_NS1B_6fusion15FusionCallbacksIS1F_NS1J_17LinearCombinationIaiaiLNS_15FloatRoundStyleE2EEESH_S1I_JEEENS4_5SM1004TMEM4LOAD26SM100_TMEM_LOAD_16dp32b16xESY_S18_NS4_39AutoVectorizingCopyWithAssumedAlignmentILi128EEENS4_14SM90_TMA_STOREES18_S1U_S1U_EEEvvEEEEvNT_6ParamsE)
        .other          _ZN7cutlass13device_kernelINS_4gemm6kernel13GemmUniversalIN4cute5tupleIJiiiiEEENS1_10collective13CollectiveMmaINS1_35MainloopSm100TmaUmmaWarpSpecializedILi29ELi2ELi4ENS5_IJNS4_1CILi1EEESB_SB_EEEEENS5_IJNSA_ILi64EEENSA_ILi160EEENSA_ILi32EEEEEEaNS5_IJlSB_lEEEaSI_NS4_8TiledMMAINS4_8MMA_AtomIJNS4_15SM100_MMA_S8_SSIaaiLi64ELi160ELNS4_4UMMA5MajorE0ELSN_0ELNSM_8SaturateE0EEEEEENS4_6LayoutISC_NS5_IJNSA_ILi0EEESS_SS_EEEEENS5_IJNS4_10UnderscoreESV_SV_EEEEENS4_13SM90_TMA_LOADENS4_14ComposedLayoutINS4_7SwizzleILi1ELi4ELi3EEENS4_18smem_ptr_flag_bitsILi8EEENSR_INS5_IJNSA_ILi8EEESG_EEENS5_IJSG_SB_EEEEEEEvNS4_8identityESY_S18_vS19_EENS_8epilogue10collective18CollectiveEpilogueINS1B_23Sm100TmaWarpSpecializedILi1ELi1ELi80ELb0ELb0EEEJSH_NS5_IJNSR_ISE_SB_EENSR_ISF_SB_EEEEEaSI_aSI_NS1B_6fusion15FusionCallbacksIS1F_NS1J_17LinearCombinationIaiaiLNS_15FloatRoundStyleE2EEESH_S1I_JEEENS4_5SM1004TMEM4LOAD26SM100_TMEM_LOAD_16dp32b16xESY_S18_NS4_39AutoVectorizingCopyWithAssumedAlignmentILi128EEENS4_14SM90_TMA_STOREES18_S1U_S1U_EEEvvEEEEvNT_6ParamsE,@"STO_CUDA_ENTRY STV_DEFAULT"
_ZN7cutlass13device_kernelINS_4gemm6kernel13GemmUniversalIN4cute5tupleIJiiiiEEENS1_10collective13CollectiveMmaINS1_35MainloopSm100TmaUmmaWarpSpecializedILi29ELi2ELi4ENS5_IJNS4_1CILi1EEESB_SB_EEEEENS5_IJNSA_ILi64EEENSA_ILi160EEENSA_ILi32EEEEEEaNS5_IJlSB_lEEEaSI_NS4_8TiledMMAINS4_8MMA_AtomIJNS4_15SM100_MMA_S8_SSIaaiLi64ELi160ELNS4_4UMMA5MajorE0ELSN_0ELNSM_8SaturateE0EEEEEENS4_6LayoutISC_NS5_IJNSA_ILi0EEESS_SS_EEEEENS5_IJNS4_10UnderscoreESV_SV_EEEEENS4_13SM90_TMA_LOADENS4_14ComposedLayoutINS4_7SwizzleILi1ELi4ELi3EEENS4_18smem_ptr_flag_bitsILi8EEENSR_INS5_IJNSA_ILi8EEESG_EEENS5_IJSG_SB_EEEEEEEvNS4_8identityESY_S18_vS19_EENS_8epilogue10collective18CollectiveEpilogueINS1B_23Sm100TmaWarpSpecializedILi1ELi1ELi80ELb0ELb0EEEJSH_NS5_IJNSR_ISE_SB_EENSR_ISF_SB_EEEEEaSI_aSI_NS1B_6fusion15FusionCallbacksIS1F_NS1J_17LinearCombinationIaiaiLNS_15FloatRoundStyleE2EEESH_S1I_JEEENS4_5SM1004TMEM4LOAD26SM100_TMEM_LOAD_16dp32b16xESY_S18_NS4_39AutoVectorizingCopyWithAssumedAlignmentILi128EEENS4_14SM90_TMA_STOREES18_S1U_S1U_EEEvvEEEEvNT_6ParamsE:
[----:B------:R-:W1:Y:S01]  /*0000*/  LDC R1, c[0x0][0x37c] ;  /* 0x0000df00ff017b82 */ /* 0x000e620000000800 */
[----:B------:R-:W2:Y:S01]  /*0010*/  S2R R211, SR_TID.X ;  /* 0x0000000000d37919 */ /* 0x000ea20000002100 */
[----:B------:R-:W3:Y:S01]  /*0020*/  LDCU.64 UR4, c[0x0][0x890] ;  /* 0x00011200ff0477ac */ /* 0x000ee20008000a00 */
[----:B------:R-:W-:Y:S02]  /*0030*/  PRMT R206, RZ, 0x7610, R206 ;  /* 0x00007610ffce7816 */ /* 0x000fe400000000ce */
[----:B------:R-:W-:Y:S01]  /*0040*/  ELECT P5, URZ, PT ;  /* 0x0000000000ff782f */ /* 0x000fe200038a0000 */
[----:B------:R-:W4:Y:S01]  /*0050*/  LDCU.64 UR46, c[0x0][0x358] ;  /* 0x00006b00ff2e77ac */ /* 0x000f220008000a00 */
[----:B---3--:R-:W-:-:S04]  /*0060*/  UISETP.NE.U32.AND UP0, UPT, UR4, URZ, UPT ;  /* 0x000000ff0400728c */ /* 0x008fc8000bf05070 */
[----:B------:R-:W-:Y:S01]  /*0070*/  UISETP.NE.AND.EX UP0, UPT, UR5, URZ, UPT, UP0 ;  /* 0x000000ff0500728c */ /* 0x000fe2000bf05300 */
[----:B--2---:R-:W-:-:S05]  /*0080*/  SHF.R.U32.HI R213, RZ, 0x5, R211 ;  /* 0x00000005ffd57819 */ /* 0x004fca00000116d3 */
[----:B------:R-:W2:Y:S02]  /*0090*/  SHFL.IDX PT, R0, R213, RZ, 0x1f ;  /* 0x00001fffd5007589 */ /* 0x000ea400000e0000 */
[----:B--2---:R-:W-:Y:S01]  /*00a0*/  R2UR UR8, R0 ;  /* 0x00000000000872ca */ /* 0x004fe200000e0000 */
[----:B-1--4-:R-:W-:-:S14]  /*00b0*/  BRA.U UP0, `(.L_x_0) ;  /* 0x00000001002c7547 */ /* 0x012fdc000b800000 */
[----:B------:R-:W1:Y:S02]  /*00c0*/  LDCU.64 UR6, c[0x0][0x888] ;  /* 0x00011100ff0677ac */ /* 0x000e640008000a00 */
[----:B-1----:R-:W-:-:S04]  /*00d0*/  UISETP.NE.U32.AND UP0, UPT, UR6, URZ, UPT ;  /* 0x000000ff0600728c */ /* 0x002fc8000bf05070 */
[----:B------:R-:W-:-:S09]  /*00e0*/  UISETP.NE.AND.EX UP0, UPT, UR7, URZ, UPT, UP0 ;  /* 0x000000ff0700728c */ /* 0x000fd2000bf05300 */
[----:B------:R-:W-:Y:S05]  /*00f0*/  BRA.U !UP0, `(.L_x_1) ;  /* 0x0000000108107547 */ /* 0x000fea000b800000 */
[----:B------:R-:W1:Y:S02]  /*0100*/  LDC.64 R102, c[0x0][0x888] ;  /* 0x00022200ff667b82 */ /* 0x000e640000000a00 */
[----:B-1----:R1:W5:Y:S01]  /*0110*/  LDG.E R102, desc[UR46][R102.64] ;  /* 0x0000002e66667981 */ /* 0x002362000c1e1900 */
[----:B------:R-:W-:Y:S01]  /*0120*/  HFMA2 R206, -RZ, RZ, 0, 5.9604644775390625e-08 ;  /* 0x00000001ffce7431 */ /* 0x000fe200000001ff */
[----:B------:R-:W-:Y:S05]  /*0130*/  BRA `(.L_x_0) ;  /* 0x00000000000c7947 */ /* 0x000fea0003800000 */
.L_x_1:
[----:B------:R-:W1:Y:S01]  /*0140*/  LDCU UR6, c[0x0][0x880] ;  /* 0x00011000ff0677ac */ /* 0x000e620008000800 */
[----:B------:R-:W-:Y:S01]  /*0150*/  HFMA2 R206, -RZ, RZ, 0, 5.9604644775390625e-08 ;  /* 0x00000001ffce7431 */ /* 0x000fe200000001ff */
[----:B-1----:R-:W-:-:S07]  /*0160*/  MOV R102, UR6 ;  /* 0x0000000600667c02 */ /* 0x002fce0008000f00 */
.L_x_0:
[----:B------:R-:W2:Y:S02]  /*0170*/  LDCU.64 UR6, c[0x0][0x8b0] ;  /* 0x00011600ff0677ac */ /* 0x000ea40008000a00 */
[----:B--2---:R-:W-:-:S04]  /*0180*/  UISETP.NE.U32.AND UP0, UPT, UR6, URZ, UPT ;  /* 0x000000ff0600728c */ /* 0x004fc8000bf05070 */
[----:B------:R-:W-:-:S09]  /*0190*/  UISETP.NE.AND.EX UP0, UPT, UR7, URZ, UPT, UP0 ;  /* 0x000000ff0700728c */ /* 0x000fd2000bf05300 */
[----:B------:R-:W-:Y:S05]  /*01a0*/  BRA.U UP0, `(.L_x_2) ;  /* 0x0000000100247547 */ /* 0x000fea000b800000 */
[----:B------:R-:W2:Y:S02]  /*01b0*/  LDCU.64 UR6, c[0x0][0x8a8] ;  /* 0x00011500ff0677ac */ /* 0x000ea40008000a00 */
[----:B--2---:R-:W-:-:S04]  /*01c0*/  UISETP.NE.U32.AND UP0, UPT, UR6, URZ, UPT ;  /* 0x000000ff0600728c */ /* 0x004fc8000bf05070 */
[----:B------:R-:W-:-:S09]  /*01d0*/  UISETP.NE.AND.EX UP0, UPT, UR7, URZ, UPT, UP0 ;  /* 0x000000ff0700728c */ /* 0x000fd2000bf05300 */
[----:B------:R-:W-:Y:S05]  /*01e0*/  BRA.U !UP0, `(.L_x_3) ;  /* 0x00000001080c7547 */ /* 0x000fea000b800000 */
[----:B------:R-:W2:Y:S02]  /*01f0*/  LDC.64 R98, c[0x0][0x8a8] ;  /* 0x00022a00ff627b82 */ /* 0x000ea40000000a00 */
[----:B--2---:R2:W5:Y:S01]  /*0200*/  LDG.E R98, desc[UR46][R98.64] ;  /* 0x0000002e62627981 */ /* 0x004562000c1e1900 */
[----:B------:R-:W-:Y:S05]  /*0210*/  BRA `(.L_x_2) ;  /* 0x0000000000087947 */ /* 0x000fea0003800000 */
.L_x_3:
[----:B------:R-:W2:Y:S02]  /*0220*/  LDCU UR6, c[0x0][0x8a0] ;  /* 0x00011400ff0677ac */ /* 0x000ea40008000800 */
[----:B--2---:R-:W-:Y:S02]  /*0230*/  MOV R98, UR6 ;  /* 0x0000000600627c02 */ /* 0x004fe40008000f00 */
.L_x_2:
[----:B------:R-:W-:Y:S01]  /*0240*/  IMAD.U32 R0, RZ, RZ, UR8 ;  /* 0x00000008ff007e24 */ /* 0x000fe2000f8e00ff */
[----:B------:R-:W-:Y:S04]  /*0250*/  BSSY.RECONVERGENT B0, `(.L_x_4) ;  /* 0x000000c000007945 */ /* 0x000fe80003800200 */
[C---:B------:R-:W-:Y:S02]  /*0260*/  ISETP.NE.OR P1, PT, R0.reuse, 0x1, !P5 ;  /* 0x000000010000780c */ /* 0x040fe40006f25670 */
[----:B------:R-:W-:-:S11]  /*0270*/  ISETP.NE.OR P0, PT, R0, 0x3, !P5 ;  /* 0x000000030000780c */ /* 0x000fd60006f05670 */
[----:B------:R-:W-:Y:S05]  /*0280*/  @P1 BRA `(.L_x_5) ;  /* 0x0000000000201947 */ /* 0x000fea0003800000 */
[----:B------:R-:W3:Y:S02]  /*0290*/  LDCU.64 UR6, c[0x0][0x348] ;  /* 0x00006900ff0677ac */ /* 0x000ee40008000a00 */
[----:B---3--:R-:W-:Y:S02]  /*02a0*/  UIADD3 UR10, UP1, UPT, UR6, 0x80, URZ ;  /* 0x00000080060a7890 */ /* 0x008fe4000ff3e0ff */
[----:B------:R-:W-:Y:S02]  /*02b0*/  UIADD3 UR6, UP0, UPT, UR6, 0x180, URZ ;  /* 0x0000018006067890 */ /* 0x000fe4000ff1e0ff */
[----:B------:R-:W-:Y:S02]  /*02c0*/  UIADD3.X UR11, UPT, UPT, URZ, UR7, URZ, UP1, !UPT ;  /* 0x00000007ff0b7290 */ /* 0x000fe40008ffe4ff */
[----:B------:R-:W-:-:S07]  /*02d0*/  UIADD3.X UR7, UPT, UPT, URZ, UR7, URZ, UP0, !UPT ;  /* 0x00000007ff077290 */ /* 0x000fce00087fe4ff */
[----:B------:R3:W-:Y:S02]  /*02e0*/  UTMACCTL.PF [UR10] ;  /* 0x000000000a0079b9 */ /* 0x0007e40008040000 */
[----:B------:R3:W-:Y:S02]  /*02f0*/  UTMACCTL.PF [UR6] ;  /* 0x00000000060079b9 */ /* 0x0007e40008040000 */
[----:B---3--:R-:W-:Y:S01]  /*0300*/  NOP ;  /* 0x0000000000007918 */ /* 0x008fe20000000000 */
.L_x_5:
[----:B------:R-:W-:Y:S05]  /*0310*/  BSYNC.RECONVERGENT B0 ;  /* 0x0000000000007941 */ /* 0x000fea0003800200 */
.L_x_4:
[----:B------:R-:W-:Y:S04]  /*0320*/  BSSY.RECONVERGENT B0, `(.L_x_6) ;  /* 0x000000a000007945 */ /* 0x000fe80003800200 */
        /* <DEDUP_REMOVED lines=9> */
.L_x_7:
[----:B------:R-:W-:Y:S05]  /*03c0*/  BSYNC.RECONVERGENT B0 ;  /* 0x0000000000007941 */ /* 0x000fea0003800200 */
.L_x_6:
[----:B------:R-:W3:Y:S01]  /*03d0*/  LDCU.64 UR6, c[0x0][0x888] ;  /* 0x00011100ff0677ac */ /* 0x000ee20008000a00 */
[----:B------:R-:W-:Y:S02]  /*03e0*/  UISETP.EQ.U32.AND UP1, UPT, UR4, URZ, UPT ;  /* 0x000000ff0400728c */ /* 0x000fe4000bf22070 */
[----:B------:R-:W-:Y:S02]  /*03f0*/  UPLOP3.LUT UP2, UPT, UPT, UPT, UPT, 0x80, 0x8 ;  /* 0x000000000008789c */ /* 0x000fe40003f4f070 */
[----:B---3--:R-:W-:-:S04]  /*0400*/  UISETP.NE.U32.AND UP0, UPT, UR6, URZ, UPT ;  /* 0x000000ff0600728c */ /* 0x008fc8000bf05070 */
[----:B------:R-:W-:-:S04]  /*0410*/  UISETP.NE.AND.EX UP0, UPT, UR7, URZ, UPT, UP0 ;  /* 0x000000ff0700728c */ /* 0x000fc8000bf05300 */
[----:B------:R-:W-:-:S04]  /*0420*/  UISETP.EQ.OR.EX UP3, UPT, UR5, URZ, !UP0, UP1 ;  /* 0x000000ff0500728c */ /* 0x000fc8000c762710 */
[----:B------:R-:W-:-:S05]  /*0430*/  UP2UR UR42, UPR, URZ, 0x8 ;  /* 0x00000008ff2a7883 */ /* 0x000fca0008000000 */
[----:B------:R-:W-:Y:S07]  /*0440*/  BRA.U !UP3, `(.L_x_8) ;  /* 0x000000010b207547 */ /* 0x000fee000b800000 */
[----:B-----5:R-:W-:Y:S01]  /*0450*/  R2UR UR6, R102 ;  /* 0x00000000660672ca */ /* 0x020fe200000e0000 */
[----:B------:R-:W-:Y:S02]  /*0460*/  UISETP.NE.U32.AND UP2, UPT, UR4, URZ, UPT ;  /* 0x000000ff0400728c */ /* 0x000fe4000bf45070 */
[----:B------:R-:W-:Y:S02]  /*0470*/  USEL UR4, URZ, 0xffffffff, UP0 ;  /* 0xffffffffff047887 */ /* 0x000fe40008000000 */
[----:B------:R-:W-:-:S08]  /*0480*/  UISETP.NE.AND.EX UP2, UPT, UR5, URZ, UPT, UP2 ;  /* 0x000000ff0500728c */ /* 0x000fd0000bf45320 */
[----:B------:R-:W-:-:S04]  /*0490*/  UISETP.NE.AND UP1, UPT, UR6, URZ, UPT ;  /* 0x000000ff0600728c */ /* 0x000fc8000bf25270 */
[----:B------:R-:W-:-:S04]  /*04a0*/  @!UP2 USEL UR4, URZ, 0xffffffff, UP1 ;  /* 0xffffffffff04a887 */ /* 0x000fc80008800000 */
[----:B------:R-:W-:-:S04]  /*04b0*/  ULOP3.LUT UR4, UR4, 0x1, URZ, 0xc0, !UPT ;  /* 0x0000000104047892 */ /* 0x000fc8000f8ec0ff */
[----:B------:R-:W-:-:S11]  /*04c0*/  UISETP.NE.U32.AND UP2, UPT, UR4, 0x1, UPT ;  /* 0x000000010400788c */ /* 0x000fd6000bf45070 */
.L_x_8:
[----:B------:R-:W3:Y:S01]  /*04d0*/  SHFL.IDX PT, R2, R213, RZ, 0x1f ;  /* 0x00001fffd5027589 */ /* 0x000ee200000e0000 */
[----:B------:R-:W-:-:S04]  /*04e0*/  UISETP.NE.AND UP1, UPT, UR8, 0x2, UPT ;  /* 0x000000020800788c */ /* 0x000fc8000bf25270 */
[----:B------:R-:W-:Y:S01]  /*04f0*/  USEL UR6, URZ, 0x1, UP1 ;  /* 0x00000001ff067887 */ /* 0x000fe20008800000 */
[----:B---3--:R-:W-:-:S13]  /*0500*/  ISETP.NE.AND P0, PT, R2, RZ, PT ;  /* 0x000000ff0200720c */ /* 0x008fda0003f05270 */
[----:B------:R-:W-:Y:S05]  /*0510*/  @P0 BRA `(.L_x_9) ;  /* 0x00000004001c0947 */ /* 0x000fea0003800000 */
[----:B------:R-:W-:Y:S01]  /*0520*/  ELECT P0, URZ, PT ;  /* 0x0000000000ff782f */ /* 0x000fe20003800000 */
[----:B------:R-:W-:-:S12]  /*0530*/  BSSY.RECONVERGENT B0, `(.L_x_9) ;  /* 0x0000045000007945 */ /* 0x000fd80003800200 */
[----:B------:R-:W-:Y:S05]  /*0540*/  @!P0 BRA `(.L_x_10) ;  /* 0x00000004000c8947 */ /* 0x000fea0003800000 */
[----:B------:R-:W3:Y:S01]  /*0550*/  S2UR UR5, SR_CgaCtaId ;  /* 0x00000000000579c3 */ /* 0x000ee20000008800 */
[----:B------:R-:W-:Y:S01]  /*0560*/  UMOV UR7, 0x400 ;  /* 0x0000040000077882 */ /* 0x000fe20000000000 */
[----:B------:R-:W-:Y:S02]  /*0570*/  UMOV UR4, 0x1 ;  /* 0x0000000100047882 */ /* 0x000fe40000000000 */
[----:B------:R-:W-:-:S04]  /*0580*/  UIADD3 UR10, UPT, UPT, -UR4, 0x100000, URZ ;  /* 0x00100000040a7890 */ /* 0x000fc8000fffe1ff */
[----:B------:R-:W-:Y:S02]  /*0590*/  USHF.L.U32 UR11, UR10, 0xb, URZ ;  /* 0x0000000b0a0b7899 */ /* 0x000fe400080006ff */
[----:B------:R-:W-:Y:S02]  /*05a0*/  USHF.L.U32 UR10, UR10, 0x1, URZ ;  /* 0x000000010a0a7899 */ /* 0x000fe400080006ff */
[----:B---3--:R-:W-:Y:S01]  /*05b0*/  ULEA UR5, UR5, UR7, 0x18 ;  /* 0x0000000705057291 */ /* 0x008fe2000f8ec0ff */
[----:B------:R-:W3:Y:S11]  /*05c0*/  FENCE.VIEW.ASYNC.S ;  /* 0x00000000000073c6 */ /* 0x000ef60000000000 */
[----:B---3--:R3:W4:Y:S01]  /*05d0*/  SYNCS.EXCH.64 URZ, [UR5], UR10 ;  /* 0x0000000a05ff75b2 */ /* 0x0087220008000100 */
[----:B------:R3:W1:Y:S01]  /*05e0*/  SYNCS.EXCH.64 URZ, [UR5+0xe8], UR10 ;  /* 0x0000e80a05ff75b2 */ /* 0x0006620008000100 */
        /* <DEDUP_REMOVED lines=55> */
[----:B------:R3:W1:Y:S02]  /*0960*/  SYNCS.EXCH.64 URZ, [UR5+0x1c8], UR10 ;  /* 0x0001c80a05ff75b2 */ /* 0x0006640008000100 */
[----:B---34-:R-:W-:Y:S01]  /*0970*/  NOP ;  /* 0x0000000000007918 */ /* 0x018fe20000000000 */
.L_x_10:
[----:B------:R-:W-:Y:S05]  /*0980*/  BSYNC.RECONVERGENT B0 ;  /* 0x0000000000007941 */ /* 0x000fea0003800200 */
.L_x_9:
[----:B------:R-:W3:Y:S01]  /*0990*/  SHFL.IDX PT, R2, R213, RZ, 0x1f ;  /* 0x00001fffd5027589 */ /* 0x000ee200000e0000 */
[----:B------:R-:W-:Y:S01]  /*09a0*/  NOP ;  /* 0x0000000000007918 */ /* 0x000fe20000000000 */
[----:B---3--:R-:W-:-:S13]  /*09b0*/  ISETP.NE.AND P0, PT, R2, 0x1, PT ;  /* 0x000000010200780c */ /* 0x008fda0003f05270 */
[----:B------:R-:W-:Y:S05]  /*09c0*/  @P0 BRA `(.L_x_11) ;  /* 0x0000000000400947 */ /* 0x000fea0003800000 */
[----:B------:R-:W3:Y:S01]  /*09d0*/  S2UR UR7, SR_CgaCtaId ;  /* 0x00000000000779c3 */ /* 0x000ee20000008800 */
[----:B------:R-:W-:Y:S01]  /*09e0*/  UMOV UR9, 0x400 ;  /* 0x0000040000097882 */ /* 0x000fe20000000000 */
[----:B------:R-:W-:Y:S01]  /*09f0*/  UMOV UR5, 0x20 ;  /* 0x0000002000057882 */ /* 0x000fe20000000000 */
[----:B------:R-:W-:Y:S01]  /*0a00*/  UMOV UR4, 0x80 ;  /* 0x0000008000047882 */ /* 0x000fe20000000000 */
[----:B------:R-:W-:-:S04]  /*0a10*/  UIADD3 UR10, UPT, UPT, -UR5, 0x100000, URZ ;  /* 0x00100000050a7890 */ /* 0x000fc8000fffe1ff */
[----:B------:R-:W-:Y:S02]  /*0a20*/  USHF.L.U32 UR11, UR10, 0xb, URZ ;  /* 0x0000000b0a0b7899 */ /* 0x000fe400080006ff */
[----:B------:R-:W-:Y:S02]  /*0a30*/  USHF.L.U32 UR10, UR10, 0x1, URZ ;  /* 0x000000010a0a7899 */ /* 0x000fe400080006ff */
[----:B------:R-:W-:-:S04]  /*0a40*/  UIADD3 UR4, UPT, UPT, -UR4, 0x100000, URZ ;  /* 0x0010000004047890 */ /* 0x000fc8000fffe1ff */
[----:B------:R-:W-:Y:S02]  /*0a50*/  USHF.L.U32 UR5, UR4, 0xb, URZ ;  /* 0x0000000b04057899 */ /* 0x000fe400080006ff */
[----:B------:R-:W-:Y:S01]  /*0a60*/  USHF.L.U32 UR4, UR4, 0x1, URZ ;  /* 0x0000000104047899 */ /* 0x000fe200080006ff */
[----:B------:R-:W-:Y:S01]  /*0a70*/  ELECT P0, URZ, PT ;  /* 0x0000000000ff782f */ /* 0x000fe20003800000 */
[----:B---3--:R-:W-:Y:S01]  /*0a80*/  ULEA UR7, UR7, UR9, 0x18 ;  /* 0x0000000907077291 */ /* 0x008fe2000f8ec0ff */
[----:B------:R-:W3:Y:S11]  /*0a90*/  FENCE.VIEW.ASYNC.S ;  /* 0x00000000000073c6 */ /* 0x000ef60000000000 */
[----:B---3--:R3:W4:Y:S01]  /*0aa0*/  SYNCS.EXCH.64 URZ, [UR7+0x1d0], UR10 ;  /* 0x0001d00a07ff75b2 */ /* 0x0087220008000100 */
[----:B------:R3:W1:Y:S01]  /*0ab0*/  SYNCS.EXCH.64 URZ, [UR7+0x1d8], UR4 ;  /* 0x0001d80407ff75b2 */ /* 0x0006620008000100 */
[----:B------:R-:W-:Y:S01]  /*0ac0*/  NOP ;  /* 0x0000000000007918 */ /* 0x000fe20000000000 */
.L_x_11:
[----:B------:R-:W2:Y:S01]  /*0ad0*/  SHFL.IDX PT, R2, R213, RZ, 0x1f ;  /* 0x00001fffd5027589 */ /* 0x000ea200000e0000 */
[----:B------:R-:W-:Y:S01]  /*0ae0*/  NOP ;  /* 0x0000000000007918 */ /* 0x000fe20000000000 */
[----:B--2---:R-:W-:-:S13]  /*0af0*/  ISETP.NE.AND P0, PT, R2, 0x3, PT ;  /* 0x000000030200780c */ /* 0x004fda0003f05270 */
[----:B------:R-:W-:Y:S05]  /*0b00*/  @P0 BRA `(.L_x_12) ;  /* 0x0000000000300947 */ /* 0x000fea0003800000 */
[----:B---3--:R-:W2:Y:S01]  /*0b10*/  S2UR UR5, SR_CgaCtaId ;  /* 0x00000000000579c3 */ /* 0x008ea20000008800 */
[----:B------:R-:W-:Y:S01]  /*0b20*/  UMOV UR7, 0x400 ;  /* 0x0000040000077882 */ /* 0x000fe20000000000 */
[----:B------:R-:W-:Y:S01]  /*0b30*/  UMOV UR4, 0x20 ;  /* 0x0000002000047882 */ /* 0x000fe20000000000 */
[----:B------:R-:W-:Y:S01]  /*0b40*/  ELECT P0, URZ, PT ;  /* 0x0000000000ff782f */ /* 0x000fe20003800000 */
[----:B------:R-:W-:-:S04]  /*0b50*/  UIADD3 UR10, UPT, UPT, -UR4, 0x100000, URZ ;  /* 0x00100000040a7890 */ /* 0x000fc8000fffe1ff */
[----:B------:R-:W-:Y:S02]  /*0b60*/  USHF.L.U32 UR11, UR10, 0xb, URZ ;  /* 0x0000000b0a0b7899 */ /* 0x000fe400080006ff */
[----:B------:R-:W-:Y:S02]  /*0b70*/  USHF.L.U32 UR10, UR10, 0x1, URZ ;  /* 0x000000010a0a7899 */ /* 0x000fe400080006ff */
[----:B--2---:R-:W-:Y:S01]  /*0b80*/  ULEA UR5, UR5, UR7, 0x18 ;  /* 0x0000000705057291 */ /* 0x004fe2000f8ec0ff */
[----:B------:R-:W2:Y:S11]  /*0b90*/  FENCE.VIEW.ASYNC.S ;  /* 0x00000000000073c6 */ /* 0x000eb60000000000 */
[----:B--2---:R2:W3:Y:S01]  /*0ba0*/  SYNCS.EXCH.64 URZ, [UR5+0x1e0], UR10 ;  /* 0x0001e00a05ff75b2 */ /* 0x0044e20008000100 */
[----:B------:R2:W1:Y:S01]  /*0bb0*/  SYNCS.EXCH.64 URZ, [UR5+0x1e8], UR10 ;  /* 0x0001e80a05ff75b2 */ /* 0x0004620008000100 */
[----:B------:R-:W-:Y:S01]  /*0bc0*/  NOP ;  /* 0x0000000000007918 */ /* 0x000fe20000000000 */
.L_x_12:
[----:B------:R-:W4:Y:S01]  /*0bd0*/  SHFL.IDX PT, R2, R213, RZ, 0x1f ;  /* 0x00001fffd5027589 */ /* 0x000f2200000e0000 */
[----:B------:R-:W-:Y:S01]  /*0be0*/  NOP ;  /* 0x0000000000007918 */ /* 0x000fe20000000000 */
[----:B----4-:R-:W-:-:S13]  /*0bf0*/  ISETP.NE.AND P0, PT, R2, 0x4, PT ;  /* 0x000000040200780c */ /* 0x010fda0003f05270 */
[----:B------:R-:W-:Y:S05]  /*0c00*/  @P0 BRA `(.L_x_13) ;  /* 0x00000000004c0947 */ /* 0x000fea0003800000 */
[----:B--23--:R-:W2:Y:S01]  /*0c10*/  S2UR UR5, SR_CgaCtaId ;  /* 0x00000000000579c3 */ /* 0x00cea20000008800 */
[----:B------:R-:W-:Y:S01]  /*0c20*/  UMOV UR9, 0x100 ;  /* 0x0000010000097882 */ /* 0x000fe20000000000 */
[----:B------:R-:W-:Y:S01]  /*0c30*/  UMOV UR7, 0x400 ;  /* 0x0000040000077882 */ /* 0x000fe20000000000 */
[----:B------:R-:W-:Y:S01]  /*0c40*/  USEL UR9, UR9, 0xe0, UP2 ;  /* 0x000000e009097887 */ /* 0x000fe20009000000 */
[----:B------:R-:W-:Y:S01]  /*0c50*/  UMOV UR4, 0x1 ;  /* 0x0000000100047882 */ /* 0x000fe20000000000 */
[----:B------:R-:W-:Y:S01]  /*0c60*/  ELECT P0, URZ, PT ;  /* 0x0000000000ff782f */ /* 0x000fe20003800000 */
[----:B------:R-:W-:-:S04]  /*0c70*/  UIADD3 UR10, UPT, UPT, -UR4, 0x100000, URZ ;  /* 0x00100000040a7890 */ /* 0x000fc8000fffe1ff */
[----:B------:R-:W-:Y:S02]  /*0c80*/  USHF.L.U32 UR11, UR10, 0xb, URZ ;  /* 0x0000000b0a0b7899 */ /* 0x000fe400080006ff */
[----:B------:R-:W-:Y:S02]  /*0c90*/  USHF.L.U32 UR10, UR10, 0x1, URZ ;  /* 0x000000010a0a7899 */ /* 0x000fe400080006ff */
[----:B------:R-:W-:-:S04]  /*0ca0*/  UIADD3 UR12, UPT, UPT, -UR9, 0x100000, URZ ;  /* 0x00100000090c7890 */ /* 0x000fc8000fffe1ff */
[----:B------:R-:W-:Y:S02]  /*0cb0*/  USHF.L.U32 UR13, UR12, 0xb, URZ ;  /* 0x0000000b0c0d7899 */ /* 0x000fe400080006ff */
[----:B------:R-:W-:Y:S02]  /*0cc0*/  USHF.L.U32 UR12, UR12, 0x1, URZ ;  /* 0x000000010c0c7899 */ /* 0x000fe400080006ff */
[----:B--2---:R-:W-:Y:S01]  /*0cd0*/  ULEA UR5, UR5, UR7, 0x18 ;  /* 0x0000000705057291 */ /* 0x004fe2000f8ec0ff */
[----:B------:R-:W2:Y:S11]  /*0ce0*/  FENCE.VIEW.ASYNC.S ;  /* 0x00000000000073c6 */ /* 0x000eb60000000000 */
[----:B--2---:R4:W2:Y:S01]  /*0cf0*/  SYNCS.EXCH.64 URZ, [UR5+0x1f0], UR10 ;  /* 0x0001f00a05ff75b2 */ /* 0x0048a20008000100 */
[----:B------:R4:W3:Y:S01]  /*0d00*/  SYNCS.EXCH.64 URZ, [UR5+0x200], UR12 ;  /* 0x0002000c05ff75b2 */ /* 0x0008e20008000100 */
[----:B------:R4:W1:Y:S01]  /*0d10*/  SYNCS.EXCH.64 URZ, [UR5+0x1f8], UR10 ;  /* 0x0001f80a05ff75b2 */ /* 0x0008620008000100 */
[----:B------:R4:W1:Y:S02]  /*0d20*/  SYNCS.EXCH.64 URZ, [UR5+0x208], UR12 ;  /* 0x0002080c05ff75b2 */ /* 0x0008640008000100 */
[----:B----4-:R-:W-:Y:S01]  /*0d30*/  NOP ;  /* 0x0000000000007918 */ /* 0x010fe20000000000 */
.L_x_13:
[----:B------:R-:W4:Y:S01]  /*0d40*/  SHFL.IDX PT, R2, R213, RZ, 0x1f ;  /* 0x00001fffd5027589 */ /* 0x000f2200000e0000 */
[----:B------:R-:W-:Y:S01]  /*0d50*/  NOP ;  /* 0x0000000000007918 */ /* 0x000fe20000000000 */
[----:B----4-:R-:W-:-:S13]  /*0d60*/  ISETP.NE.AND P0, PT, R2, 0x5, PT ;  /* 0x000000050200780c */ /* 0x010fda0003f05270 */
[----:B------:R-:W-:Y:S05]  /*0d70*/  @P0 BRA `(.L_x_14) ;  /* 0x0000000000580947 */ /* 0x000fea0003800000 */
[----:B---3--:R-:W3:Y:S01]  /*0d80*/  S2UR UR7, SR_CgaCtaId ;  /* 0x00000000000779c3 */ /* 0x008ee20000008800 */
[----:B------:R-:W-:Y:S01]  /*0d90*/  UMOV UR9, 0x400 ;  /* 0x0000040000097882 */ /* 0x000fe20000000000 */
[----:B--2---:R-:W-:Y:S01]  /*0da0*/  UMOV UR5, 0x1 ;  /* 0x0000000100057882 */ /* 0x004fe20000000000 */
        /* <DEDUP_REMOVED lines=9> */
[----:B------:R-:W2:Y:S11]  /*0e40*/  FENCE.VIEW.ASYNC.S ;  /* 0x00000000000073c6 */ /* 0x000eb60000000000 */
[----:B--2---:R4:W2:Y:S01]  /*0e50*/  SYNCS.EXCH.64 URZ, [UR7+0x210], UR10 ;  /* 0x0002100a07ff75b2 */ /* 0x0048a20008000100 */
[----:B------:R4:W3:Y:S01]  /*0e60*/  SYNCS.EXCH.64 URZ, [UR7+0x230], UR4 ;  /* 0x0002300407ff75b2 */ /* 0x0008e20008000100 */
[----:B------:R4:W1:Y:S01]  /*0e70*/  SYNCS.EXCH.64 URZ, [UR7+0x218], UR10 ;  /* 0x0002180a07ff75b2 */ /* 0x0008620008000100 */
[----:B------:R4:W1:Y:S01]  /*0e80*/  SYNCS.EXCH.64 URZ, [UR7+0x238], UR4 ;  /* 0x0002380407ff75b2 */ /* 0x0008620008000100 */
[----:B------:R4:W1:Y:S01]  /*0e90*/  SYNCS.EXCH.64 URZ, [UR7+0x220], UR10 ;  /* 0x0002200a07ff75b2 */ /* 0x0008620008000100 */
[----:B------:R4:W1:Y:S01]  /*0ea0*/  SYNCS.EXCH.64 URZ, [UR7+0x240], UR4 ;  /* 0x0002400407ff75b2 */ /* 0x0008620008000100 */
[----:B------:R4:W1:Y:S01]  /*0eb0*/  SYNCS.EXCH.64 URZ, [UR7+0x228], UR10 ;  /* 0x0002280a07ff75b2 */ /* 0x0008620008000100 */
[----:B------:R4:W1:Y:S02]  /*0ec0*/  SYNCS.EXCH.64 URZ, [UR7+0x248], UR4 ;  /* 0x0002480407ff75b2 */ /* 0x0008640008000100 */
[----:B----4-:R-:W-:Y:S01]  /*0ed0*/  NOP ;  /* 0x0000000000007918 */ /* 0x010fe20000000000 */
.L_x_14:
[----:B------:R-:W4:Y:S01]  /*0ee0*/  SHFL.IDX PT, R2, R213, RZ, 0x1f ;  /* 0x00001fffd5027589 */ /* 0x000f2200000e0000 */
[----:B------:R-:W-:Y:S01]  /*0ef0*/  NOP ;  /* 0x0000000000007918 */ /* 0x000fe20000000000 */
[----:B----4-:R-:W-:-:S13]  /*0f00*/  ISETP.NE.AND P0, PT, R2, 0x3, PT ;  /* 0x000000030200780c */ /* 0x010fda0003f05270 */
[----:B------:R-:W-:Y:S05]  /*0f10*/  @P0 BRA `(.L_x_15) ;  /* 0x0000000000380947 */ /* 0x000fea0003800000 */
[----:B--23--:R-:W2:Y:S01]  /*0f20*/  S2UR UR5, SR_CgaCtaId ;  /* 0x00000000000579c3 */ /* 0x00cea20000008800 */
        /* <DEDUP_REMOVED lines=13> */
.L_x_15:
[----:B--23--:R-:W2:Y:S01]  /*1000*/  S2UR UR5, SR_CTAID.X ;  /* 0x00000000000579c3 */ /* 0x00cea20000002500 */
[----:B------:R-:W-:-:S05]  /*1010*/  CS2R.32 R207, SR_CgaSize ;  /* 0x0000000000cf7805 */ /* 0x000fca0000008a00 */
[----:B------:R-:W-:-:S05]  /*1020*/  IMAD R207, R207, -0xa0, RZ ;  /* 0xffffff60cfcf7824 */ /* 0x000fca00078e02ff */
[----:B------:R-:W-:-:S14]  /*1030*/  R2UR UR9, R207 ;  /* 0x00000000cf0972ca */ /* 0x000fdc00000e0000 */
[----:B------:R-:W3:Y:S01]  /*1040*/  LDCU UR9, c[0x0][UR9+0x2b0] ;  /* 0x00005600090977ac */ /* 0x000ee20008000800 */
[----:B------:R-:W-:Y:S01]  /*1050*/  NOP ;  /* 0x0000000000007918 */ /* 0x000fe20000000000 */
[----:B------:R-:W-:-:S05]  /*1060*/  CS2R.32 R207, SR_CgaSize ;  /* 0x0000000000cf7805 */ /* 0x000fca0000008a00 */
[----:B------:R-:W-:-:S05]  /*1070*/  IMAD R207, R207, -0xa0, RZ ;  /* 0xffffff60cfcf7824 */ /* 0x000fca00078e02ff */
[----:B------:R-:W-:-:S14]  /*1080*/  R2UR UR7, R207 ;  /* 0x00000000cf0772ca */ /* 0x000fdc00000e0000 */
[----:B------:R-:W4:Y:S01]  /*1090*/  LDCU UR7, c[0x0][UR7+0x2b4] ;  /* 0x00005680070777ac */ /* 0x000f220008000800 */
[----:B------:R-:W1:Y:S08]  /*10a0*/  S2UR UR4, SR_CTAID.Y ;  /* 0x00000000000479c3 */ /* 0x000e700000002600 */
[----:B------:R-:W4:Y:S01]  /*10b0*/  LDC R9, c[0x0][0xb24] ;  /* 0x0002c900ff097b82 */ /* 0x000f220000000800 */
[----:B--2---:R-:W-:-:S02]  /*10c0*/  I2FP.F32.U32 R5, UR5 ;  /* 0x0000000500057c45 */ /* 0x004fc40008201000 */
[----:B------:R-:W-:-:S05]  /*10d0*/  CS2R.32 R3, SR_CgaSize ;  /* 0x0000000000037805 */ /* 0x000fca0000008a00 */
[----:B------:R-:W-:-:S06]  /*10e0*/  IMAD R3, R3, -0xa0, RZ ;  /* 0xffffff6003037824 */ /* 0x000fcc00078e02ff */
[----:B------:R-:W2:Y:S01]  /*10f0*/  LDC R3, c[0x0][R3+0x2a0] ;  /* 0x0000a80003037b82 */ /* 0x000ea20000000800 */
[----:B------:R-:W-:Y:S01]  /*1100*/  MOV R207, UR5 ;  /* 0x0000000500cf7c02 */ /* 0x000fe20008000f00 */
[----:B---3--:R-:W-:Y:S01]  /*1110*/  FMUL R5, R5, UR9 ;  /* 0x0000000905057c20 */ /* 0x008fe20008400000 */
[----:B-1----:R-:W-:Y:S02]  /*1120*/  I2FP.F32.U32 R4, UR4 ;  /* 0x0000000400047c45 */ /* 0x002fe40008201000 */
[----:B------:R-:W-:-:S05]  /*1130*/  CS2R.32 R2, SR_CgaSize ;  /* 0x0000000000027805 */ /* 0x000fca0000008a00 */
[----:B------:R-:W-:-:S06]  /*1140*/  IMAD R2, R2, -0xa0, RZ ;  /* 0xffffff6002027824 */ /* 0x000fcc00078e02ff */
[----:B------:R-:W1:Y:S01]  /*1150*/  LDC R2, c[0x0][R2+0x2a4] ;  /* 0x0000a90002027b82 */ /* 0x000e620000000800 */
[----:B------:R-:W3:Y:S01]  /*1160*/  F2I.U32.TRUNC.NTZ R204, R5 ;  /* 0x0000000500cc7305 */ /* 0x000ee2000020f000 */
[----:B------:R-:W-:Y:S01]  /*1170*/  MOV R205, UR4 ;  /* 0x0000000400cd7c02 */ /* 0x000fe20008000f00 */
[----:B----4-:R-:W-:-:S05]  /*1180*/  FMUL R4, R4, UR7 ;  /* 0x0000000704047c20 */ /* 0x010fca0008400000 */
[----:B------:R-:W-:Y:S01]  /*1190*/  BAR.SYNC.DEFER_BLOCKING 0x0 ;  /* 0x0000000000007b1d */ /* 0x000fe20000010000 */
[----:B------:R-:W-:-:S05]  /*11a0*/  ISETP.GE.AND P0, PT, R9, 0x1, PT ;  /* 0x000000010900780c */ /* 0x000fca0003f06270 */
[----:B------:R-:W4:Y:S02]  /*11b0*/  F2I.U32.TRUNC.NTZ R181, R4 ;  /* 0x0000000400b57305 */ /* 0x000f24000020f000 */
[----:B------:R-:W1:Y:S01]  /*11c0*/  S2UR UR36, SR_CTAID.Z ;  /* 0x00000000002479c3 */ /* 0x000e620000002700 */
[----:B---3--:R-:W-:-:S05]  /*11d0*/  IADD3 R204, PT, PT, -R204, RZ, RZ ;  /* 0x000000ffcccc7210 */ /* 0x008fca0007ffe1ff */
[----:B--2---:R-:W-:Y:S01]  /*11e0*/  IMAD R204, R3, R204, UR5 ;  /* 0x0000000503cc7e24 */ /* 0x004fe2000f8e02cc */
[----:B----4-:R-:W-:-:S05]  /*11f0*/  IADD3 R181, PT, PT, -R181, RZ, RZ ;  /* 0x000000ffb5b57210 */ /* 0x010fca0007ffe1ff */
[----:B-1----:R-:W-:Y:S01]  /*1200*/  IMAD R181, R2, R181, UR4 ;  /* 0x0000000402b57e24 */ /* 0x002fe2000f8e02b5 */
[----:B------:R-:W-:Y:S06]  /*1210*/  @!P0 BRA `(.L_x_16) ;  /* 0x0000000000b88947 */ /* 0x000fec0003800000 */
[----:B------:R-:W1:Y:S01]  /*1220*/  LDC.64 R4, c[0x0][0xb18] ;  /* 0x0002c600ff047b82 */ /* 0x000e620000000a00 */
[----:B------:R-:W-:-:S07]  /*1230*/  ISETP.NE.AND P0, PT, R9, 0x1, PT ;  /* 0x000000010900780c */ /* 0x000fce0003f05270 */
[----:B------:R-:W2:Y:S08]  /*1240*/  LDC R10, c[0x0][0xb0c] ;  /* 0x0002c300ff0a7b82 */ /* 0x000eb00000000800 */
[----:B------:R-:W3:Y:S08]  /*1250*/  LDC R11, c[0x0][0x370] ;  /* 0x0000dc00ff0b7b82 */ /* 0x000ef00000000800 */
[----:B------:R-:W4:Y:S01]  /*1260*/  LDC R12, c[0x0][0x374] ;  /* 0x0000dd00ff0c7b82 */ /* 0x000f220000000800 */
[----:B-1----:R-:W-:-:S07]  /*1270*/  ISETP.NE.AND P1, PT, R4, 0x1, PT ;  /* 0x000000010400780c */ /* 0x002fce0003f25270 */
[----:B------:R-:W3:Y:S01]  /*1280*/  LDC.64 R6, c[0x0][0xb10] ;  /* 0x0002c400ff067b82 */ /* 0x000ee20000000a00 */
[----:B--2---:R-:W-:-:S07]  /*1290*/  ISETP.NE.AND P2, PT, R10, 0x1, PT ;  /* 0x000000010a00780c */ /* 0x004fce0003f45270 */
[----:B------:R-:W1:Y:S08]  /*12a0*/  LDC R8, c[0x0][0xb20] ;  /* 0x0002c800ff087b82 */ /* 0x000e700000000800 */
[----:B------:R-:W2:Y:S01]  /*12b0*/  LDC.64 R2, c[0x0][0xb28] ;  /* 0x0002ca00ff027b82 */ /* 0x000ea20000000a00 */
[----:B----4-:R-:W-:-:S04]  /*12c0*/  IMAD.HI.U32 R13, R12, R5, RZ ;  /* 0x000000050c0d7227 */ /* 0x010fc800078e00ff */
[----:B------:R-:W-:-:S04]  /*12d0*/  IMAD.HI.U32 R5, R205, R5, RZ ;  /* 0x00000005cd057227 */ /* 0x000fc800078e00ff */
[----:B---3--:R-:W-:-:S04]  /*12e0*/  IMAD.HI.U32 R14, R11, R6, RZ ;  /* 0x000000060b0e7227 */ /* 0x008fc800078e00ff */
[----:B------:R-:W-:Y:S01]  /*12f0*/  IMAD.HI.U32 R16, R207, R6, RZ ;  /* 0x00000006cf107227 */ /* 0x000fe200078e00ff */
[-C--:B------:R-:W-:Y:S02]  /*1300*/  @P2 SHF.R.U32.HI R11, RZ, R7.reuse, R14 ;  /* 0x00000007ff0b2219 */ /* 0x080fe4000001160e */
[-C--:B-1----:R-:W-:Y:S02]  /*1310*/  @P1 SHF.R.U32.HI R12, RZ, R8.reuse, R13 ;  /* 0x00000008ff0c1219 */ /* 0x082fe4000001160d */
[----:B------:R-:W-:Y:S02]  /*1320*/  SHF.R.U32.HI R8, RZ, R8, R5 ;  /* 0x00000008ff087219 */ /* 0x000fe40000011605 */
[----:B------:R-:W-:Y:S02]  /*1330*/  SHF.R.U32.HI R16, RZ, R7, R16 ;  /* 0x00000007ff107219 */ /* 0x000fe40000011610 */
[----:B------:R-:W-:Y:S01]  /*1340*/  SEL R5, R205, R8, !P1 ;  /* 0x00000008cd057207 */ /* 0x000fe20004800000 */
[----:B--2---:R-:W-:Y:S01]  /*1350*/  IMAD.HI.U32 R14, R12, R2, RZ ;  /* 0x000000020c0e7227 */ /* 0x004fe200078e00ff */
[----:B------:R-:W-:-:S03]  /*1360*/  SEL R7, R207, R16, !P2 ;  /* 0x00000010cf077207 */ /* 0x000fc60005000000 */
[----:B------:R-:W-:Y:S01]  /*1370*/  IMAD.HI.U32 R6, R11, R2, RZ ;  /* 0x000000020b067227 */ /* 0x000fe200078e00ff */
[----:B------:R-:W-:-:S04]  /*1380*/  @P0 SHF.R.U32.HI R12, RZ, R3, R14 ;  /* 0x00000003ff0c0219 */ /* 0x000fc8000001160e */
[----:B------:R-:W-:Y:S01]  /*1390*/  @P0 SHF.R.U32.HI R11, RZ, R3, R6 ;  /* 0x00000003ff0b0219 */ /* 0x000fe20000011606 */
[----:B------:R-:W-:-:S04]  /*13a0*/  IMAD R12, R12, R9, RZ ;  /* 0x000000090c0c7224 */ /* 0x000fc800078e02ff */
[----:B------:R-:W-:Y:S01]  /*13b0*/  IMAD R6, R11, R9, RZ ;  /* 0x000000090b067224 */ /* 0x000fe200078e02ff */
[----:B------:R-:W-:-:S04]  /*13c0*/  ISETP.GE.AND P1, PT, R5, R12, PT ;  /* 0x0000000c0500720c */ /* 0x000fc80003f26270 */
[----:B------:R-:W-:Y:S01]  /*13d0*/  ISETP.GE.OR P1, PT, R7, R6, P1 ;  /* 0x000000060700720c */ /* 0x000fe20000f26670 */
[----:B------:R-:W-:-:S05]  /*13e0*/  IMAD.HI.U32 R6, R5, R2, RZ ;  /* 0x0000000205067227 */ /* 0x000fca00078e00ff */
[----:B------:R-:W-:-:S04]  /*13f0*/  SHF.R.U32.HI R6, RZ, R3, R6 ;  /* 0x00000003ff067219 */ /* 0x000fc80000011606 */
[----:B------:R-:W-:-:S03]  /*1400*/  SEL R6, R5, R6, !P0 ;  /* 0x0000000605067207 */ /* 0x000fc60004000000 */
[----:B------:R-:W-:Y:S01]  /*1410*/  @!P1 IMAD.HI.U32 R8, R7, R2, RZ ;  /* 0x0000000207089227 */ /* 0x000fe200078e00ff */
[----:B------:R-:W-:-:S04]  /*1420*/  IADD3 R2, PT, PT, -R6, RZ, RZ ;  /* 0x000000ff06027210 */ /* 0x000fc80007ffe1ff */
[----:B------:R-:W-:Y:S01]  /*1430*/  @!P1 SHF.R.U32.HI R8, RZ, R3, R8 ;  /* 0x00000003ff089219 */ /* 0x000fe20000011608 */
[----:B------:R-:W-:-:S03]  /*1440*/  IMAD R2, R9, R2, R5 ;  /* 0x0000000209027224 */ /* 0x000fc600078e0205 */
[----:B------:R-:W-:Y:S02]  /*1450*/  @!P1 SEL R3, R7, R8, !P0 ;  /* 0x0000000807039207 */ /* 0x000fe40004000000 */
[----:B------:R-:W-:-:S03]  /*1460*/  IADD3 R8, PT, PT, -R5, RZ, RZ ;  /* 0x000000ff05087210 */ /* 0x000fc60007ffe1ff */
[--C-:B------:R-:W-:Y:S02]  /*1470*/  @!P1 IMAD.IADD R6, R6, 0x1, -R3.reuse ;  /* 0x0000000106069824 */ /* 0x100fe400078e0a03 */
[----:B------:R-:W-:Y:S01]  /*1480*/  @!P1 IMAD R3, R2, R11, R3 ;  /* 0x0000000b02039224 */ /* 0x000fe200078e0203 */
[----:B------:R-:W-:Y:S01]  /*1490*/  IADD3 R2, PT, PT, -R7, RZ, RZ ;  /* 0x000000ff07027210 */ /* 0x000fe20007ffe1ff */
[----:B------:R-:W-:Y:S02]  /*14a0*/  @!P1 IMAD R5, R6, R9, R7 ;  /* 0x0000000906059224 */ /* 0x000fe400078e0207 */
[----:B------:R-:W-:Y:S02]  /*14b0*/  IMAD R8, R4, R8, R205 ;  /* 0x0000000804087224 */ /* 0x000fe400078e02cd */
[----:B------:R-:W-:Y:S02]  /*14c0*/  @!P1 IMAD.MOV.U32 R7, RZ, RZ, R3 ;  /* 0x000000ffff079224 */ /* 0x000fe400078e0003 */
[----:B------:R-:W-:-:S02]  /*14d0*/  IMAD R2, R10, R2, R207 ;  /* 0x000000020a027224 */ /* 0x000fc400078e02cf */
[----:B------:R-:W-:Y:S02]  /*14e0*/  IMAD R205, R5, R4, R8 ;  /* 0x0000000405cd7224 */ /* 0x000fe400078e0208 */
[----:B------:R-:W-:Y:S02]  /*14f0*/  IMAD R207, R7, R10, R2 ;  /* 0x0000000a07cf7224 */ /* 0x000fe400078e0202 */
.L_x_16:
[----:B------:R-:W1:Y:S01]  /*1500*/  LDCU UR4, c[0x0][0xb30] ;  /* 0x00016600ff0477ac */ /* 0x000e620008000800 */
[----:B------:R-:W2:Y:S08]  /*1510*/  S2UR UR37, SR_CgaCtaId ;  /* 0x00000000002579c3 */ /* 0x000eb00000008800 */
[----:B------:R-:W3:Y:S01]  /*1520*/  LDC R92, c[0x0][0xb24] ;  /* 0x0002c900ff5c7b82 */ /* 0x000ee20000000800 */
[----:B-1----:R-:W-:-:S09]  /*1530*/  UISETP.NE.AND UP1, UPT, UR4, 0x1, UPT ;  /* 0x000000010400788c */ /* 0x002fd2000bf25270 */
[----:B--2---:R-:W-:Y:S05]  /*1540*/  BRA.U UP1, `(.L_x_17) ;  /* 0x0000000101407547 */ /* 0x004fea000b800000 */
[----:B------:R-:W1:Y:S08]  /*1550*/  LDC.64 R4, c[0x0][0xb10] ;  /* 0x0002c400ff047b82 */ /* 0x000e700000000a00 */
[----:B------:R-:W2:Y:S08]  /*1560*/  LDC.64 R2, c[0x0][0xb18] ;  /* 0x0002c600ff027b82 */ /* 0x000eb00000000a00 */
[----:B------:R-:W4:Y:S08]  /*1570*/  LDC R6, c[0x0][0xb20] ;  /* 0x0002c800ff067b82 */ /* 0x000f300000000800 */
[----:B------:R-:W3:Y:S01]  /*1580*/  LDC R8, c[0x0][0xb0c] ;  /* 0x0002c300ff087b82 */ /* 0x000ee20000000800 */
[----:B-1----:R-:W-:-:S05]  /*1590*/  IMAD.HI.U32 R4, R207, R4, RZ ;  /* 0x00000004cf047227 */ /* 0x002fca00078e00ff */
[----:B------:R-:W-:Y:S01]  /*15a0*/  SHF.R.U32.HI R4, RZ, R5, R4 ;  /* 0x00000005ff047219 */ /* 0x000fe20000011604 */
[----:B--2---:R-:W-:Y:S01]  /*15b0*/  IMAD.HI.U32 R3, R205, R3, RZ ;  /* 0x00000003cd037227 */ /* 0x004fe200078e00ff */
[----:B------:R-:W-:-:S04]  /*15c0*/  ISETP.NE.AND P0, PT, R2, 0x1, PT ;  /* 0x000000010200780c */ /* 0x000fc80003f05270 */
[----:B----4-:R-:W-:-:S04]  /*15d0*/  SHF.R.U32.HI R6, RZ, R6, R3 ;  /* 0x00000006ff067219 */ /* 0x010fc80000011603 */
[----:B------:R-:W-:Y:S02]  /*15e0*/  SEL R3, R205, R6, !P0 ;  /* 0x00000006cd037207 */ /* 0x000fe40004000000 */
[----:B---3--:R-:W-:-:S04]  /*15f0*/  ISETP.NE.AND P1, PT, R8, 0x1, PT ;  /* 0x000000010800780c */ /* 0x008fc80003f25270 */
[----:B------:R-:W-:-:S05]  /*1600*/  SEL R4, R207, R4, !P1 ;  /* 0x00000004cf047207 */ /* 0x000fca0004800000 */
[----:B------:R-:W-:Y:S02]  /*1610*/  IMAD.IADD R5, R3, 0x1, -R4 ;  /* 0x0000000103057824 */ /* 0x000fe400078e0a04 */
[----:B------:R-:W-:Y:S02]  /*1620*/  IMAD.IADD R3, R4, 0x1, -R3 ;  /* 0x0000000104037824 */ /* 0x000fe400078e0a03 */
[----:B------:R-:W-:Y:S02]  /*1630*/  IMAD R207, R5, R8, R207 ;  /* 0x0000000805cf7224 */ /* 0x000fe400078e02cf */
[----:B------:R-:W-:-:S07]  /*1640*/  IMAD R205, R3, R2, R205 ;  /* 0x0000000203cd7224 */ /* 0x000fce00078e02cd */
.L_x_17:
[----:B------:R-:W-:Y:S01]  /*1650*/  BAR.SYNC.DEFER_BLOCKING 0x0 ;  /* 0x0000000000007b1d */ /* 0x000fe20000010000 */
[----:B------:R-:W-:Y:S01]  /*1660*/  UISETP.NE.AND UP1, UPT, UR8, 0x2, UPT ;  /* 0x000000020800788c */ /* 0x000fe2000bf25270 */
[----:B------:R-:W-:Y:S02]  /*1670*/  ISETP.NE.OR P5, PT, R0, 0x2, !P5 ;  /* 0x000000020000780c */ /* 0x000fe40006fa5670 */
[----:B------:R-:W-:-:S06]  /*1680*/  LOP3.LUT R2, R211, 0x1f, RZ, 0xc0, !PT ;  /* 0x0000001fd3027812 */ /* 0x000fcc00078ec0ff */
[----:B------:R-:W-:Y:S05]  /*1690*/  BRA.U UP1, `(.L_x_18) ;  /* 0x0000001d01e07547 */ /* 0x000fea000b800000 */
[----:B------:R-:W1:Y:S01]  /*16a0*/  LDCU UR15, c[0x0][0x38c] ;  /* 0x00007180ff0f77ac */ /* 0x000e620008000800 */
[----:B------:R-:W2:Y:S01]  /*16b0*/  LDC R9, c[0x0][0x370] ;  /* 0x0000dc00ff097b82 */ /* 0x000ea20000000800 */
[----:B------:R-:W-:Y:S01]  /*16c0*/  PLOP3.LUT P1, PT, PT, PT, UP2, 0x80, 0x8 ;  /* 0x000000000008781c */ /* 0x000fe20003f2f028 */
[----:B------:R-:W-:Y:S01]  /*16d0*/  IMAD.MOV.U32 R15, RZ, RZ, 0x1 ;  /* 0x00000001ff0f7424 */ /* 0x000fe200078e00ff */
[----:B------:R-:W-:Y:S01]  /*16e0*/  ISETP.EQ.OR P4, PT, R2, RZ, P5 ;  /* 0x000000ff0200720c */ /* 0x000fe20002f82670 */
[----:B------:R-:W-:Y:S01]  /*16f0*/  IMAD.MOV.U32 R14, RZ, RZ, RZ ;  /* 0x000000ffff0e7224 */ /* 0x000fe200078e00ff */
[----:B------:R-:W-:Y:S02]  /*1700*/  PLOP3.LUT P1, PT, P1, PT, PT, 0x8, 0x80 ;  /* 0x000000000080781c */ /* 0x000fe40000f2e170 */
[----:B------:R-:W-:Y:S01]  /*1710*/  CS2R R12, SRZ ;  /* 0x00000000000c7805 */ /* 0x000fe2000001ff00 */
[----:B------:R-:W-:Y:S01]  /*1720*/  IMAD.MOV.U32 R10, RZ, RZ, 0x1 ;  /* 0x00000001ff0a7424 */ /* 0x000fe200078e00ff */
[----:B------:R-:W4:Y:S01]  /*1730*/  LDC R0, c[0x0][0x374] ;  /* 0x0000dd00ff007b82 */ /* 0x000f220000000800 */
[----:B------:R-:W2:Y:S01]  /*1740*/  LDCU.64 UR24, c[0x0][0x348] ;  /* 0x00006900ff1877ac */ /* 0x000ea20008000a00 */
[----:B------:R-:W-:Y:S01]  /*1750*/  UMOV UR13, URZ ;  /* 0x000000ff000d7c82 */ /* 0x000fe20008000000 */
[----:B-1----:R-:W-:-:S04]  /*1760*/  UIADD3 UR5, UPT, UPT, UR15, 0x1f, URZ ;  /* 0x0000001f0f057890 */ /* 0x002fc8000fffe0ff */
[----:B------:R-:W-:-:S04]  /*1770*/  USHF.R.S32.HI UR4, URZ, 0x1f, UR5 ;  /* 0x0000001fff047899 */ /* 0x000fc80008011405 */
[----:B------:R-:W-:-:S04]  /*1780*/  ULEA.HI UR4, UR4, UR5, URZ, 0x5 ;  /* 0x0000000504047291 */ /* 0x000fc8000f8f28ff */
[----:B------:R-:W-:Y:S02]  /*1790*/  USHF.R.S32.HI UR22, URZ, 0x5, UR4 ;  /* 0x00000005ff167899 */ /* 0x000fe40008011404 */
[----:B------:R-:W-:Y:S02]  /*17a0*/  UIADD3 UR4, UPT, UPT, UR15, -0x1, URZ ;  /* 0xffffffff0f047890 */ /* 0x000fe4000fffe0ff */
[----:B------:R-:W-:Y:S02]  /*17b0*/  UISETP.LT.U32.AND UP0, UPT, UR22, 0x1d, UPT ;  /* 0x0000001d1600788c */ /* 0x000fe4000bf01070 */
[----:B------:R-:W-:Y:S02]  /*17c0*/  UISETP.GE.U32.AND UP1, UPT, UR4, -0x3f, UPT ;  /* 0xffffffc10400788c */ /* 0x000fe4000bf26070 */
[----:B------:R-:W-:Y:S02]  /*17d0*/  USEL UR21, UR22, 0x1d, UP0 ;  /* 0x0000001d16157887 */ /* 0x000fe40008000000 */
[----:B------:R-:W-:-:S02]  /*17e0*/  UIADD3 UR15, UPT, UPT, UR15, 0x3e, URZ ;  /* 0x0000003e0f0f7890 */ /* 0x000fc4000fffe0ff */
[----:B------:R-:W-:Y:S02]  /*17f0*/  UIADD3 UR7, UPT, UPT, UR21, -0x1, URZ ;  /* 0xffffffff15077890 */ /* 0x000fe4000fffe0ff */
[----:B------:R-:W-:-:S03]  /*1800*/  UIADD3 UR14, UPT, UPT, UR22, -UR21, URZ ;  /* 0x80000015160e7290 */ /* 0x000fc6000fffe0ff */
[----:B------:R-:W-:-:S04]  /*1810*/  @UP1 UIADD3 UR7, UPT, UPT, UR21, URZ, URZ ;  /* 0x000000ff15071290 */ /* 0x000fc8000fffe0ff */
[----:B--2---:R-:W-:-:S12]  /*1820*/  UIADD3 UR7, UPT, UPT, UR7, 0x1, URZ ;  /* 0x0000000107077890 */ /* 0x004fd8000fffe0ff */
.L_x_36:
[----:B------:R-:W-:Y:S01]  /*1830*/  UISETP.NE.AND UP0, UPT, UR37, URZ, UPT ;  /* 0x000000ff2500728c */ /* 0x000fe2000bf05270 */
[----:B------:R-:W1:Y:S08]  /*1840*/  S2UR UR37, SR_CgaCtaId ;  /* 0x00000000002579c3 */ /* 0x000e700000008800 */
[----:B------:R-:W-:Y:S05]  /*1850*/  BRA.U UP0, `(.L_x_19) ;  /* 0x0000000100347547 */ /* 0x000fea000b800000 */
[----:B------:R-:W2:Y:S01]  /*1860*/  S2R R2, SR_CgaCtaId ;  /* 0x0000000000027919 */ /* 0x000ea20000008800 */
[----:B------:R-:W-:-:S04]  /*1870*/  MOV R3, 0x400 ;  /* 0x0000040000037802 */ /* 0x000fc80000000f00 */
[----:B--2---:R-:W-:Y:S02]  /*1880*/  LEA R3, R2, R3, 0x18 ;  /* 0x0000000302037211 */ /* 0x004fe400078ec0ff */
[----:B------:R-:W-:-:S03]  /*1890*/  SHF.L.U32 R2, R10, 0x1f, RZ ;  /* 0x0000001f0a027819 */ /* 0x000fc600000006ff */
[----:B------:R-:W-:-:S04]  /*18a0*/  IMAD R3, R12, 0x8, R3 ;  /* 0x000000080c037824 */ /* 0x000fc800078e0203 */
[----:B------:R-:W2:Y:S02]  /*18b0*/  SYNCS.PHASECHK.TRANS64.TRYWAIT P0, [R3+URZ+0x260], R2 ;  /* 0x00026002030075a7 */ /* 0x000ea400080011ff */
[----:B--2---:R-:W-:Y:S05]  /*18c0*/  @!P0 BRA `(.L_x_20) ;  /* 0x0000006c00e48947 */ /* 0x004fea0003800000 */
.L_x_125:
[----:B------:R-:W-:Y:S01]  /*18d0*/  VIADD R12, R12, 0x1 ;  /* 0x000000010c0c7836 */ /* 0x000fe20000000000 */
[----:B------:R2:W-:Y:S04]  /*18e0*/  SYNCS.ARRIVE.TRANS64.A1T0 RZ, [R3+URZ+0x250], RZ ;  /* 0x000250ff03ff79a7 */ /* 0x0005e800081000ff */
[----:B------:R-:W-:-:S04]  /*18f0*/  ISETP.NE.AND P0, PT, R12, 0x2, PT ;  /* 0x000000020c00780c */ /* 0x000fc80003f05270 */
[----:B------:R-:W-:Y:S02]  /*1900*/  SEL R12, R12, RZ, P0 ;  /* 0x000000ff0c0c7207 */ /* 0x000fe40000000000 */
[----:B--2---:R-:W-:-:S04]  /*1910*/  SEL R3, RZ, 0x1, P0 ;  /* 0x00000001ff037807 */ /* 0x004fc80000000000 */
[----:B------:R-:W-:-:S07]  /*1920*/  LOP3.LUT R10, R10, R3, RZ, 0x3c, !PT ;  /* 0x000000030a0a7212 */ /* 0x000fce00078e3cff */
.L_x_19:
[----:B------:R-:W-:Y:S01]  /*1930*/  UMOV UR4, 0x400 ;  /* 0x0000040000047882 */ /* 0x000fe20000000000 */
[----:B------:R-:W-:Y:S01]  /*1940*/  SHF.L.U32 R2, R15, 0x1f, RZ ;  /* 0x0000001f0f027819 */ /* 0x000fe200000006ff */
[----:B-1----:R-:W-:Y:S01]  /*1950*/  ULEA UR4, UR37, UR4, 0x18 ;  /* 0x0000000425047291 */ /* 0x002fe2000f8ec0ff */
[----:B------:R-:W-:Y:S01]  /*1960*/  R2UR UR35, R207 ;  /* 0x00000000cf2372ca */ /* 0x000fe200000e0000 */
[----:B------:R-:W-:Y:S01]  /*1970*/  UISETP.GE.U32.AND UP0, UPT, UR15, 0x3f, UPT ;  /* 0x0000003f0f00788c */ /* 0x000fe2000bf06070 */
[----:B------:R-:W-:Y:S01]  /*1980*/  R2UR UR11, R205 ;  /* 0x00000000cd0b72ca */ /* 0x000fe200000e0000 */
[----:B------:R-:W-:Y:S01]  /*1990*/  ULEA UR5, UR13, UR4, 0x3 ;  /* 0x000000040d057291 */ /* 0x000fe2000f8e18ff */
[----:B------:R-:W-:-:S08]  /*19a0*/  UMOV UR23, URZ ;  /* 0x000000ff00177c82 */ /* 0x000fd00008000000 */
[----:B------:R1:W2:Y:S01]  /*19b0*/  SYNCS.PHASECHK.TRANS64.TRYWAIT P0, [UR5+0xe8], R2 ;  /* 0x0000e802ff0075a7 */ /* 0x0002a20008001105 */
[----:B------:R-:W-:Y:S02]  /*19c0*/  USHF.L.U32 UR35, UR35, 0x6, URZ ;  /* 0x0000000623237899 */ /* 0x000fe400080006ff */
[----:B------:R-:W-:Y:S01]  /*19d0*/  UIMAD UR11, UR11, 0xa0, URZ ;  /* 0x000000a00b0b78a4 */ /* 0x000fe2000f8e02ff */
[----:B------:R-:W-:Y:S11]  /*19e0*/  BRA.U !UP0, `(.L_x_21) ;  /* 0x0000000108a87547 */ /* 0x000ff6000b800000 */
[----:B------:R-:W-:Y:S01]  /*19f0*/  UMOV UR16, URZ ;  /* 0x000000ff00107c82 */ /* 0x000fe20008000000 */
[----:B------:R-:W-:-:S05]  /*1a00*/  UMOV UR6, UR13 ;  /* 0x0000000d00067c82 */ /* 0x000fca0008000000 */
.L_x_26:
[----:B--2---:R-:W-:Y:S01]  /*1a10*/  @!P5 MOV R3, 0x1c00 ;  /* 0x00001c000003d802 */ /* 0x004fe20000000f00 */
[----:B-1----:R-:W-:Y:S01]  /*1a20*/  ULEA UR33, UR6, UR4, 0x3 ;  /* 0x0000000406217291 */ /* 0x002fe2000f8e18ff */
[----:B--2---:R-:W-:Y:S11]  /*1a30*/  @P0 BRA `(.L_x_22) ;  /* 0x00000000000c0947 */ /* 0x004ff60003800000 */
[----:B------:R-:W-:Y:S04]  /*1a40*/  SHF.L.U32 R5, R15, 0x1f, RZ ;  /* 0x0000001f0f057819 */ /* 0x000fe800000006ff */
[----:B------:R-:W2:Y:S02]  /*1a50*/  SYNCS.PHASECHK.TRANS64.TRYWAIT P0, [UR33+0xe8], R5 ;  /* 0x0000e805ff0075a7 */ /* 0x000ea40008001121 */
[----:B--2---:R-:W-:Y:S05]  /*1a60*/  @!P0 BRA `(.L_x_23) ;  /* 0x0000006c00908947 */ /* 0x004fea0003800000 */
.L_x_22:
[----:B------:R2:W-:Y:S01]  /*1a70*/  @!P5 SYNCS.ARRIVE.TRANS64 RZ, [UR33], R3 ;  /* 0x00000003ffffd9a7 */ /* 0x0005e20008000021 */
[----:B------:R-:W-:Y:S04]  /*1a80*/  BSSY.RECONVERGENT B0, `(.L_x_24) ;  /* 0x0000003000007945 */ /* 0x000fe80003800200 */
[----:B------:R-:W-:Y:S05]  /*1a90*/  @P4 BRA `(.L_x_25) ;  /* 0x0000000000044947 */ /* 0x000fea0003800000 */
[----:B------:R-:W-:Y:S05]  /*1aa0*/  BPT.TRAP 0x1 ;  /* 0x000000040000795c */ /* 0x000fea0000300000 */
.L_x_25:
[----:B------:R-:W-:Y:S05]  /*1ab0*/  BSYNC.RECONVERGENT B0 ;  /* 0x0000000000007941 */ /* 0x000fea0003800200 */
.L_x_24:
[----:B------:R-:W-:Y:S02]  /*1ac0*/  UIADD3 UR13, UPT, UPT, UR6, 0x1, URZ ;  /* 0x00000001060d7890 */ /* 0x000fe4000fffe0ff */
[----:B------:R-:W-:Y:S02]  /*1ad0*/  UIADD3 UR18, UP1, UPT, UR24, 0x80, URZ ;  /* 0x0000008018127890 */ /* 0x000fe4000ff3e0ff */
[----:B------:R-:W-:Y:S02]  /*1ae0*/  UISETP.NE.AND UP0, UPT, UR13, 0x1d, UPT ;  /* 0x0000001d0d00788c */ /* 0x000fe4000bf05270 */
[----:B------:R-:W-:Y:S02]  /*1af0*/  ULEA UR32, UR6, UR4, 0xb ;  /* 0x0000000406207291 */ /* 0x000fe4000f8e58ff */
[----:B------:R-:W-:Y:S02]  /*1b00*/  USEL UR9, URZ, 0x1, UP0 ;  /* 0x00000001ff097887 */ /* 0x000fe40008000000 */
[----:B------:R-:W-:Y:S02]  /*1b10*/  USEL UR13, UR13, URZ, UP0 ;  /* 0x000000ff0d0d7287 */ /* 0x000fe40008000000 */
[----:B------:R-:W-:Y:S02]  /*1b20*/  USHF.L.U32 UR34, UR16, 0x5, URZ ;  /* 0x0000000510227899 */ /* 0x000fe400080006ff */
[----:B------:R-:W-:Y:S01]  /*1b30*/  ULEA UR8, UR13, UR4, 0x3 ;  /* 0x000000040d087291 */ /* 0x000fe2000f8e18ff */
[----:B------:R-:W-:Y:S01]  /*1b40*/  LOP3.LUT R15, R15, UR9, RZ, 0x3c, !PT ;  /* 0x000000090f0f7c12 */ /* 0x000fe2000f8e3cff */
[----:B------:R-:W-:Y:S02]  /*1b50*/  UIADD3.X UR19, UPT, UPT, URZ, UR25, URZ, UP1, !UPT ;  /* 0x00000019ff137290 */ /* 0x000fe40008ffe4ff */
[----:B------:R-:W-:Y:S01]  /*1b60*/  UIADD3 UR32, UPT, UPT, UR32, 0x5400, URZ ;  /* 0x0000540020207890 */ /* 0x000fe2000fffe0ff */
[----:B-1----:R-:W-:Y:S01]  /*1b70*/  SHF.L.U32 R2, R15, 0x1f, RZ ;  /* 0x0000001f0f027819 */ /* 0x002fe200000006ff */
[----:B------:R-:W-:Y:S02]  /*1b80*/  UIMAD UR5, UR6, 0x1400, UR4 ;  /* 0x00001400060578a4 */ /* 0x000fe4000f8e0204 */
[----:B------:R-:W-:Y:S01]  /*1b90*/  UIADD3 UR26, UP0, UPT, UR24, 0x180, URZ ;  /* 0x00000180181a7890 */ /* 0x000fe2000ff1e0ff */
[----:B------:R1:W1:Y:S01]  /*1ba0*/  SYNCS.PHASECHK.TRANS64.TRYWAIT P0, [UR8+0xe8], R2 ;  /* 0x0000e802ff0075a7 */ /* 0x0002620008001108 */
[----:B------:R-:W-:Y:S01]  /*1bb0*/  UMOV UR28, 0x0 ;  /* 0x00000000001c7882 */ /* 0x000fe20000000000 */
[----:B------:R-:W-:Y:S01]  /*1bc0*/  UMOV UR29, 0x10000000 ;  /* 0x10000000001d7882 */ /* 0x000fe20000000000 */
[----:B------:R-:W-:Y:S01]  /*1bd0*/  UIADD3 UR8, UPT, UPT, UR5, 0x13c00, URZ ;  /* 0x00013c0005087890 */ /* 0x000fe2000fffe0ff */
[----:B------:R1:W-:Y:S01]  /*1be0*/  UTMALDG.3D [UR32], [UR18], desc[UR28] ;  /* 0x00001c20120075b4 */ /* 0x0003e20008011000 */
[----:B------:R-:W-:Y:S02]  /*1bf0*/  UIADD3.X UR27, UPT, UPT, URZ, UR25, URZ, UP0, !UPT ;  /* 0x00000019ff1b7290 */ /* 0x000fe400087fe4ff */
[----:B------:R-:W-:Y:S01]  /*1c00*/  UIADD3 UR16, UPT, UPT, UR16, 0x1, URZ ;  /* 0x0000000110107890 */ /* 0x000fe2000fffe0ff */
[----:B------:R-:W-:Y:S01]  /*1c10*/  UMOV UR12, UR36 ;  /* 0x00000024000c7c82 */ /* 0x000fe20008000000 */
[----:B------:R-:W-:Y:S01]  /*1c20*/  UMOV UR9, UR33 ;  /* 0x0000002100097c82 */ /* 0x000fe20008000000 */
[----:B------:R-:W-:Y:S01]  /*1c30*/  UMOV UR10, UR34 ;  /* 0x00000022000a7c82 */ /* 0x000fe20008000000 */
[----:B------:R-:W-:Y:S03]  /*1c40*/  UISETP.NE.AND UP0, UPT, UR16, UR7, UPT ;  /* 0x000000071000728c */ /* 0x000fe6000bf05270 */
[----:B------:R1:W-:Y:S01]  /*1c50*/  UTMALDG.3D [UR8], [UR26], desc[UR28] ;  /* 0x00001c081a0075b4 */ /* 0x0003e20008011000 */
[----:B------:R-:W-:Y:S01]  /*1c60*/  UMOV UR23, UR7 ;  /* 0x0000000700177c82 */ /* 0x000fe20008000000 */
[----:B------:R-:W-:Y:S04]  /*1c70*/  UMOV UR6, UR13 ;  /* 0x0000000d00067c82 */ /* 0x000fe80008000000 */
[----:B------:R-:W-:Y:S05]  /*1c80*/  BRA.U UP0, `(.L_x_26) ;  /* 0xfffffffd00607547 */ /* 0x000fea000b83ffff */
.L_x_21:
[----:B------:R-:W-:Y:S01]  /*1c90*/  ULEA UR5, UR13, UR4, 0x3 ;  /* 0x000000040d057291 */ /* 0x000fe2000f8e18ff */
[----:B-1----:R-:W-:Y:S01]  /*1ca0*/  SHF.L.U32 R2, R15, 0x1f, RZ ;  /* 0x0000001f0f027819 */ /* 0x002fe200000006ff */
[----:B------:R-:W-:Y:S01]  /*1cb0*/  @!P1 SYNCS.ARRIVE.TRANS64.A1T0 RZ, [UR4+0x1e8], RZ ;  /* 0x0001e8ffffff99a7 */ /* 0x000fe20008100004 */
[----:B------:R-:W-:-:S06]  /*1cc0*/  UISETP.GT.AND UP0, UPT, UR22, UR21, UPT ;  /* 0x000000151600728c */ /* 0x000fcc000bf04270 */
[----:B--2---:R1:W2:Y:S03]  /*1cd0*/  SYNCS.PHASECHK.TRANS64.TRYWAIT P0, [UR5+0xe8], R2 ;  /* 0x0000e802ff0075a7 */ /* 0x0042a60008001105 */
[----:B------:R-:W-:Y:S05]  /*1ce0*/  BRA.U !UP0, `(.L_x_27) ;  /* 0x0000000108ac7547 */ /* 0x000fea000b800000 */
[----:B------:R-:W-:Y:S01]  /*1cf0*/  UIADD3 UR26, UPT, UPT, UR14, UR23, URZ ;  /* 0x000000170e1a7290 */ /* 0x000fe2000fffe0ff */
[----:B------:R-:W-:-:S11]  /*1d00*/  UMOV UR6, UR13 ;  /* 0x0000000d00067c82 */ /* 0x000fd60008000000 */
.L_x_32:
[----:B--2---:R-:W-:Y:S01]  /*1d10*/  @!P5 MOV R3, 0x1c00 ;  /* 0x00001c000003d802 */ /* 0x004fe20000000f00 */
[----:B-1----:R-:W-:Y:S01]  /*1d20*/  ULEA UR17, UR6, UR4, 0x3 ;  /* 0x0000000406117291 */ /* 0x002fe2000f8e18ff */
[----:B--2---:R-:W-:Y:S11]  /*1d30*/  @P0 BRA `(.L_x_28) ;  /* 0x00000000000c0947 */ /* 0x004ff60003800000 */
[----:B------:R-:W-:Y:S04]  /*1d40*/  SHF.L.U32 R5, R15, 0x1f, RZ ;  /* 0x0000001f0f057819 */ /* 0x000fe800000006ff */
[----:B------:R-:W2:Y:S02]  /*1d50*/  SYNCS.PHASECHK.TRANS64.TRYWAIT P0, [UR17+0xe8], R5 ;  /* 0x0000e805ff0075a7 */ /* 0x000ea40008001111 */
[----:B--2---:R-:W-:Y:S05]  /*1d60*/  @!P0 BRA `(.L_x_29) ;  /* 0x0000006800e88947 */ /* 0x004fea0003800000 */
.L_x_28:
[----:B------:R2:W-:Y:S01]  /*1d70*/  @!P5 SYNCS.ARRIVE.TRANS64 RZ, [UR17], R3 ;  /* 0x00000003ffffd9a7 */ /* 0x0005e20008000011 */
[----:B------:R-:W-:Y:S04]  /*1d80*/  BSSY.RECONVERGENT B0, `(.L_x_30) ;  /* 0x0000003000007945 */ /* 0x000fe80003800200 */
[----:B------:R-:W-:Y:S05]  /*1d90*/  @P4 BRA `(.L_x_31) ;  /* 0x0000000000044947 */ /* 0x000fea0003800000 */
[----:B------:R-:W-:Y:S05]  /*1da0*/  BPT.TRAP 0x1 ;  /* 0x000000040000795c */ /* 0x000fea0000300000 */
.L_x_31:
[----:B------:R-:W-:Y:S05]  /*1db0*/  BSYNC.RECONVERGENT B0 ;  /* 0x0000000000007941 */ /* 0x000fea0003800200 */
.L_x_30:
[----:B------:R-:W-:Y:S02]  /*1dc0*/  UIADD3 UR13, UPT, UPT, UR6, 0x1, URZ ;  /* 0x00000001060d7890 */ /* 0x000fe4000fffe0ff */
[----:B------:R-:W-:Y:S02]  /*1dd0*/  ULEA UR16, UR6, UR4, 0xb ;  /* 0x0000000406107291 */ /* 0x000fe4000f8e58ff */
[----:B------:R-:W-:Y:S02]  /*1de0*/  UISETP.NE.AND UP0, UPT, UR13, 0x1d, UPT ;  /* 0x0000001d0d00788c */ /* 0x000fe4000bf05270 */
[----:B------:R-:W-:Y:S02]  /*1df0*/  UIADD3 UR32, UP1, UPT, UR24, 0x80, URZ ;  /* 0x0000008018207890 */ /* 0x000fe4000ff3e0ff */
[----:B------:R-:W-:Y:S02]  /*1e00*/  USEL UR9, URZ, 0x1, UP0 ;  /* 0x00000001ff097887 */ /* 0x000fe40008000000 */
[----:B------:R-:W-:Y:S02]  /*1e10*/  USEL UR13, UR13, URZ, UP0 ;  /* 0x000000ff0d0d7287 */ /* 0x000fe40008000000 */
[----:B------:R-:W-:Y:S02]  /*1e20*/  USHF.L.U32 UR18, UR23, 0x5, URZ ;  /* 0x0000000517127899 */ /* 0x000fe400080006ff */
[----:B------:R-:W-:Y:S01]  /*1e30*/  ULEA UR8, UR13, UR4, 0x3 ;  /* 0x000000040d087291 */ /* 0x000fe2000f8e18ff */
[----:B------:R-:W-:Y:S01]  /*1e40*/  LOP3.LUT R15, R15, UR9, RZ, 0x3c, !PT ;  /* 0x000000090f0f7c12 */ /* 0x000fe2000f8e3cff */
[----:B------:R-:W-:Y:S02]  /*1e50*/  UIADD3 UR16, UPT, UPT, UR16, 0x5400, URZ ;  /* 0x0000540010107890 */ /* 0x000fe4000fffe0ff */
[----:B------:R-:W-:Y:S01]  /*1e60*/  UIADD3.X UR33, UPT, UPT, URZ, UR25, URZ, UP1, !UPT ;  /* 0x00000019ff217290 */ /* 0x000fe20008ffe4ff */
[----:B-1----:R-:W-:Y:S01]  /*1e70*/  SHF.L.U32 R2, R15, 0x1f, RZ ;  /* 0x0000001f0f027819 */ /* 0x002fe200000006ff */
[----:B------:R-:W-:Y:S02]  /*1e80*/  UIMAD UR5, UR6, 0x1400, UR4 ;  /* 0x00001400060578a4 */ /* 0x000fe4000f8e0204 */
[----:B------:R-:W-:Y:S01]  /*1e90*/  UIADD3 UR30, UP0, UPT, UR24, 0x180, URZ ;  /* 0x00000180181e7890 */ /* 0x000fe2000ff1e0ff */
[----:B------:R1:W1:Y:S01]  /*1ea0*/  SYNCS.PHASECHK.TRANS64.TRYWAIT P0, [UR8+0xe8], R2 ;  /* 0x0000e802ff0075a7 */ /* 0x0002620008001108 */
[----:B------:R-:W-:Y:S01]  /*1eb0*/  UIADD3 UR8, UPT, UPT, UR5, 0x13c00, URZ ;  /* 0x00013c0005087890 */ /* 0x000fe2000fffe0ff */
[----:B------:R-:W-:Y:S01]  /*1ec0*/  UMOV UR28, 0x0 ;  /* 0x00000000001c7882 */ /* 0x000fe20000000000 */
[----:B------:R-:W-:Y:S01]  /*1ed0*/  UMOV UR29, 0x10000000 ;  /* 0x10000000001d7882 */ /* 0x000fe20000000000 */
[----:B------:R-:W-:Y:S01]  /*1ee0*/  UMOV UR19, UR35 ;  /* 0x0000002300137c82 */ /* 0x000fe20008000000 */
[----:B------:R-:W-:Y:S01]  /*1ef0*/  UMOV UR20, UR36 ;  /* 0x0000002400147c82 */ /* 0x000fe20008000000 */
[----:B------:R-:W-:Y:S01]  /*1f00*/  UIADD3.X UR31, UPT, UPT, URZ, UR25, URZ, UP0, !UPT ;  /* 0x00000019ff1f7290 */ /* 0x000fe200087fe4ff */
[----:B------:R1:W-:Y:S01]  /*1f10*/  UTMALDG.3D [UR16], [UR32], desc[UR28] ;  /* 0x00001c10200075b4 */ /* 0x0003e20008011000 */
[----:B------:R-:W-:Y:S01]  /*1f20*/  UIADD3 UR23, UPT, UPT, UR23, 0x1, URZ ;  /* 0x0000000117177890 */ /* 0x000fe2000fffe0ff */
[----:B------:R-:W-:Y:S01]  /*1f30*/  UMOV UR12, UR36 ;  /* 0x00000024000c7c82 */ /* 0x000fe20008000000 */
[----:B------:R-:W-:Y:S01]  /*1f40*/  UMOV UR9, UR17 ;  /* 0x0000001100097c82 */ /* 0x000fe20008000000 */
[----:B------:R-:W-:Y:S01]  /*1f50*/  UMOV UR10, UR18 ;  /* 0x00000012000a7c82 */ /* 0x000fe20008000000 */
[----:B------:R-:W-:Y:S03]  /*1f60*/  UISETP.NE.AND UP0, UPT, UR23, UR26, UPT ;  /* 0x0000001a1700728c */ /* 0x000fe6000bf05270 */
[----:B------:R1:W-:Y:S01]  /*1f70*/  UTMALDG.3D [UR8], [UR30], desc[UR28] ;  /* 0x00001c081e0075b4 */ /* 0x0003e20008011000 */
[----:B------:R-:W-:Y:S05]  /*1f80*/  UMOV UR6, UR13 ;  /* 0x0000000d00067c82 */ /* 0x000fea0008000000 */
[----:B------:R-:W-:Y:S05]  /*1f90*/  BRA.U UP0, `(.L_x_32) ;  /* 0xfffffffd005c7547 */ /* 0x000fea000b83ffff */
.L_x_27:
[C---:B-1----:R-:W-:Y:S01]  /*1fa0*/  LEA R2, R14.reuse, UR4, 0x3 ;  /* 0x000000040e027c11 */ /* 0x042fe2000f8e18ff */
[----:B------:R-:W-:Y:S01]  /*1fb0*/  NOP ;  /* 0x0000000000007918 */ /* 0x000fe20000000000 */
[----:B--2---:R-:W-:Y:S02]  /*1fc0*/  SHF.L.U32 R3, R13, 0x1f, RZ ;  /* 0x0000001f0d037819 */ /* 0x004fe400000006ff */
[----:B------:R-:W-:Y:S02]  /*1fd0*/  LEA R4, R14, UR4, 0x4 ;  /* 0x000000040e047c11 */ /* 0x000fe4000f8e20ff */
[----:B------:R-:W1:Y:S02]  /*1fe0*/  SYNCS.PHASECHK.TRANS64.TRYWAIT P0, [R2+URZ+0x1f0], R3 ;  /* 0x0001f003020075a7 */ /* 0x000e6400080011ff */
[----:B-1----:R-:W-:Y:S05]  /*1ff0*/  @!P0 BRA `(.L_x_33) ;  /* 0x00000068005c8947 */ /* 0x002fea0003800000 */
.L_x_128:
[----:B------:R-:W2:Y:S01]  /*2000*/  LDS.128 R4, [R4+0x280] ;  /* 0x0002800004047984 */ /* 0x000ea20000000c00 */
[----:B---3--:R-:W-:Y:S01]  /*2010*/  ISETP.GE.AND P0, PT, R92, 0x1, PT ;  /* 0x000000015c00780c */ /* 0x008fe20003f06270 */
[----:B-1----:R-:W-:Y:S01]  /*2020*/  VIADD R2, R2, 0x200 ;  /* 0x0000020002027836 */ /* 0x002fe20000000000 */
[----:B------:R-:W-:Y:S01]  /*2030*/  @!PT LDS RZ, [RZ] ;  /* 0x00000000fffff984 */ /* 0x000fe20000000800 */
[----:B------:R-:W-:Y:S01]  /*2040*/  @!PT LDS RZ, [RZ] ;  /* 0x00000000fffff984 */ /* 0x000fe20000000800 */
[----:B------:R-:W-:Y:S01]  /*2050*/  @!PT LDS RZ, [RZ] ;  /* 0x00000000fffff984 */ /* 0x000fe20000000800 */
[----:B------:R-:W-:Y:S01]  /*2060*/  @!PT LDS RZ, [RZ] ;  /* 0x00000000fffff984 */ /* 0x000fe20000000800 */
[----:B------:R1:W-:Y:S06]  /*2070*/  MEMBAR.ALL.CTA ;  /* 0x0000000000007992 */ /* 0x0003ec0000008000 */
[----:B-1----:R-:W1:Y:S01]  /*2080*/  FENCE.VIEW.ASYNC.S ;  /* 0x00000000000073c6 */ /* 0x002e620000000000 */
[----:B------:R-:W-:-:S04]  /*2090*/  PRMT R2, RZ, 0x654, R2 ;  /* 0x00000654ff027816 */ /* 0x000fc80000000002 */
[----:B-1----:R1:W-:Y:S01]  /*20a0*/  SYNCS.ARRIVE.TRANS64.RED.A1T0 RZ, [R2+URZ], RZ ;  /* 0x000000ff02ff79a7 */ /* 0x0023e200081004ff */
[----:B--2---:R-:W-:-:S13]  /*20b0*/  LOP3.LUT P2, RZ, R6, 0x1, RZ, 0xc0, !PT ;  /* 0x0000000106ff7812 */ /* 0x004fda000784c0ff */
[----:B------:R-:W-:Y:S01]  /*20c0*/  @P2 SHF.R.U32.HI R3, RZ, 0x10, R5 ;  /* 0x00000010ff032819 */ /* 0x000fe20000011605 */
[----:B------:R-:W-:Y:S01]  /*20d0*/  VOTEU.ANY UP0, P2 ;  /* 0x0000000000ff7886 */ /* 0x000fe20001000100 */
[----:B------:R-:W-:Y:S02]  /*20e0*/  @P2 MOV R11, R4 ;  /* 0x00000004000b2202 */ /* 0x000fe40000000f00 */
[----:B------:R-:W-:Y:S02]  /*20f0*/  @P2 R2UR.BROADCAST UR5, R3 ;  /* 0x00000000030522ca */ /* 0x000fe400008e0000 */
[----:B------:R-:W-:-:S11]  /*2100*/  @P2 LOP3.LUT R8, R5, 0xffff, RZ, 0xc0, !PT ;  /* 0x0000ffff05082812 */ /* 0x000fd600078ec0ff */
[----:B------:R-:W-:Y:S01]  /*2110*/  @UP0 UMOV UR36, UR5 ;  /* 0x0000000500240c82 */ /* 0x000fe20008000000 */
[----:B-1----:R-:W-:Y:S05]  /*2120*/  @!P0 BRA `(.L_x_34) ;  /* 0x0000000000b88947 */ /* 0x002fea0003800000 */
[----:B------:R-:W4:Y:S01]  /*2130*/  LDC.64 R4, c[0x0][0xb18] ;  /* 0x0002c600ff047b82 */ /* 0x000f220000000a00 */
[----:B------:R-:W-:-:S07]  /*2140*/  ISETP.NE.AND P3, PT, R92, 0x1, PT ;  /* 0x000000015c00780c */ /* 0x000fce0003f65270 */
[----:B------:R-:W1:Y:S08]  /*2150*/  LDC.64 R6, c[0x0][0xb10] ;  /* 0x0002c400ff067b82 */ /* 0x000e700000000a00 */
[----:B------:R-:W2:Y:S08]  /*2160*/  LDC R16, c[0x0][0xb20] ;  /* 0x0002c800ff107b82 */ /* 0x000eb00000000800 */
[----:B------:R-:W3:Y:S01]  /*2170*/  LDC R18, c[0x0][0xb0c] ;  /* 0x0002c300ff127b82 */ /* 0x000ee20000000800 */
[----:B----4-:R-:W-:Y:S01]  /*2180*/  IMAD.HI.U32 R17, R0, R5, RZ ;  /* 0x0000000500117227 */ /* 0x010fe200078e00ff */
[----:B------:R-:W-:-:S03]  /*2190*/  ISETP.NE.AND P0, PT, R4, 0x1, PT ;  /* 0x000000010400780c */ /* 0x000fc60003f05270 */
[----:B------:R-:W-:-:S03]  /*21a0*/  IMAD.HI.U32 R5, R8, R5, RZ ;  /* 0x0000000508057227 */ /* 0x000fc600078e00ff */
[----:B------:R-:W4:Y:S01]  /*21b0*/  LDC.64 R2, c[0x0][0xb28] ;  /* 0x0002ca00ff027b82 */ /* 0x000f220000000a00 */
[----:B-1----:R-:W-:-:S04]  /*21c0*/  IMAD.HI.U32 R20, R9, R6, RZ ;  /* 0x0000000609147227 */ /* 0x002fc800078e00ff */
[----:B------:R-:W-:Y:S01]  /*21d0*/  IMAD.HI.U32 R22, R11, R6, RZ ;  /* 0x000000060b167227 */ /* 0x000fe200078e00ff */
[----:B------:R-:W-:Y:S02]  /*21e0*/  SHF.R.U32.HI R20, RZ, R7, R20 ;  /* 0x00000007ff147219 */ /* 0x000fe40000011614 */
[-C--:B--2---:R-:W-:Y:S02]  /*21f0*/  SHF.R.U32.HI R17, RZ, R16.reuse, R17 ;  /* 0x00000010ff117219 */ /* 0x084fe40000011611 */
[----:B------:R-:W-:Y:S02]  /*2200*/  SHF.R.U32.HI R5, RZ, R16, R5 ;  /* 0x00000010ff057219 */ /* 0x000fe40000011605 */
[----:B------:R-:W-:Y:S02]  /*2210*/  SEL R17, R0, R17, !P0 ;  /* 0x0000001100117207 */ /* 0x000fe40004000000 */
[----:B------:R-:W-:Y:S02]  /*2220*/  SHF.R.U32.HI R22, RZ, R7, R22 ;  /* 0x00000007ff167219 */ /* 0x000fe40000011616 */
[----:B---3--:R-:W-:-:S02]  /*2230*/  ISETP.NE.AND P1, PT, R18, 0x1, PT ;  /* 0x000000011200780c */ /* 0x008fc40003f25270 */
[----:B------:R-:W-:Y:S02]  /*2240*/  SEL R5, R8, R5, !P0 ;  /* 0x0000000508057207 */ /* 0x000fe40004000000 */
[----:B------:R-:W-:Y:S02]  /*2250*/  SEL R19, R9, R20, !P1 ;  /* 0x0000001409137207 */ /* 0x000fe40004800000 */
[----:B------:R-:W-:Y:S01]  /*2260*/  SEL R7, R11, R22, !P1 ;  /* 0x000000160b077207 */ /* 0x000fe20004800000 */
[----:B----4-:R-:W-:-:S04]  /*2270*/  IMAD.HI.U32 R20, R17, R2, RZ ;  /* 0x0000000211147227 */ /* 0x010fc800078e00ff */
[----:B------:R-:W-:Y:S01]  /*2280*/  IMAD.HI.U32 R6, R19, R2, RZ ;  /* 0x0000000213067227 */ /* 0x000fe200078e00ff */
[----:B------:R-:W-:-:S04]  /*2290*/  @P3 SHF.R.U32.HI R17, RZ, R3, R20 ;  /* 0x00000003ff113219 */ /* 0x000fc80000011614 */
[----:B------:R-:W-:Y:S01]  /*22a0*/  @P3 SHF.R.U32.HI R19, RZ, R3, R6 ;  /* 0x00000003ff133219 */ /* 0x000fe20000011606 */
[----:B------:R-:W-:-:S04]  /*22b0*/  IMAD R17, R92, R17, RZ ;  /* 0x000000115c117224 */ /* 0x000fc800078e02ff */
[----:B------:R-:W-:Y:S01]  /*22c0*/  IMAD R6, R92, R19, RZ ;  /* 0x000000135c067224 */ /* 0x000fe200078e02ff */
[C---:B------:R-:W-:Y:S02]  /*22d0*/  ISETP.GE.AND P0, PT, R5.reuse, R17, PT ;  /* 0x000000110500720c */ /* 0x040fe40003f06270 */
[----:B------:R-:W-:Y:S02]  /*22e0*/  IADD3 R17, PT, PT, -R5, RZ, RZ ;  /* 0x000000ff05117210 */ /* 0x000fe40007ffe1ff */
[----:B------:R-:W-:Y:S01]  /*22f0*/  ISETP.GE.OR P0, PT, R7, R6, P0 ;  /* 0x000000060700720c */ /* 0x000fe20000706670 */
[----:B------:R-:W-:-:S04]  /*2300*/  IMAD.HI.U32 R6, R5, R2, RZ ;  /* 0x0000000205067227 */ /* 0x000fc800078e00ff */
[----:B------:R-:W-:Y:S01]  /*2310*/  IMAD R8, R4, R17, R8 ;  /* 0x0000001104087224 */ /* 0x000fe200078e0208 */
[----:B------:R-:W-:-:S04]  /*2320*/  SHF.R.U32.HI R6, RZ, R3, R6 ;  /* 0x00000003ff067219 */ /* 0x000fc80000011606 */
[----:B------:R-:W-:-:S03]  /*2330*/  SEL R6, R5, R6, !P3 ;  /* 0x0000000605067207 */ /* 0x000fc60005800000 */
[----:B------:R-:W-:-:S04]  /*2340*/  @!P0 IMAD.HI.U32 R16, R7, R2, RZ ;  /* 0x0000000207108227 */ /* 0x000fc800078e00ff */
[----:B------:R-:W-:Y:S01]  /*2350*/  IMAD.MOV R2, RZ, RZ, -R6 ;  /* 0x000000ffff027224 */ /* 0x000fe200078e0a06 */
[----:B------:R-:W-:-:S03]  /*2360*/  @!P0 SHF.R.U32.HI R16, RZ, R3, R16 ;  /* 0x00000003ff108219 */ /* 0x000fc60000011610 */
[----:B------:R-:W-:Y:S01]  /*2370*/  IMAD R2, R92, R2, R5 ;  /* 0x000000025c027224 */ /* 0x000fe200078e0205 */
[----:B------:R-:W-:-:S05]  /*2380*/  @!P0 SEL R3, R7, R16, !P3 ;  /* 0x0000001007038207 */ /* 0x000fca0005800000 */
[--C-:B------:R-:W-:Y:S02]  /*2390*/  @!P0 IMAD.IADD R6, R6, 0x1, -R3.reuse ;  /* 0x0000000106068824 */ /* 0x100fe400078e0a03 */
[----:B------:R-:W-:Y:S01]  /*23a0*/  @!P0 IMAD R3, R2, R19, R3 ;  /* 0x0000001302038224 */ /* 0x000fe200078e0203 */
[----:B------:R-:W-:Y:S01]  /*23b0*/  IADD3 R2, PT, PT, -R7, RZ, RZ ;  /* 0x000000ff07027210 */ /* 0x000fe20007ffe1ff */
[----:B------:R-:W-:Y:S02]  /*23c0*/  @!P0 IMAD R5, R92, R6, R7 ;  /* 0x000000065c058224 */ /* 0x000fe400078e0207 */
[----:B------:R-:W-:Y:S02]  /*23d0*/  @!P0 IMAD.MOV.U32 R7, RZ, RZ, R3 ;  /* 0x000000ffff078224 */ /* 0x000fe400078e0003 */
[----:B------:R-:W-:Y:S02]  /*23e0*/  IMAD R2, R18, R2, R11 ;  /* 0x0000000212027224 */ /* 0x000fe400078e020b */
[----:B------:R-:W-:-:S02]  /*23f0*/  IMAD R8, R5, R4, R8 ;  /* 0x0000000405087224 */ /* 0x000fc400078e0208 */
[----:B------:R-:W-:Y:S02]  /*2400*/  IMAD R11, R7, R18, R2 ;  /* 0x00000012070b7224 */ /* 0x000fe400078e0202 */
.L_x_34:
[----:B------:R-:W1:Y:S02]  /*2410*/  LDCU UR5, c[0x0][0xb30] ;  /* 0x00016600ff0577ac */ /* 0x000e640008000800 */
[----:B-1----:R-:W-:-:S09]  /*2420*/  UISETP.NE.AND UP0, UPT, UR5, 0x1, UPT ;  /* 0x000000010500788c */ /* 0x002fd2000bf05270 */
[----:B------:R-:W-:Y:S05]  /*2430*/  BRA.U UP0, `(.L_x_35) ;  /* 0x0000000100407547 */ /* 0x000fea000b800000 */
[----:B------:R-:W1:Y:S08]  /*2440*/  LDC.64 R4, c[0x0][0xb10] ;  /* 0x0002c400ff047b82 */ /* 0x000e700000000a00 */
[----:B------:R-:W2:Y:S08]  /*2450*/  LDC.64 R2, c[0x0][0xb18] ;  /* 0x0002c600ff027b82 */ /* 0x000eb00000000a00 */
[----:B------:R-:W3:Y:S08]  /*2460*/  LDC R6, c[0x0][0xb20] ;  /* 0x0002c800ff067b82 */ /* 0x000ef00000000800 */
[----:B------:R-:W4:Y:S01]  /*2470*/  LDC R16, c[0x0][0xb0c] ;  /* 0x0002c300ff107b82 */ /* 0x000f220000000800 */
[----:B-1----:R-:W-:-:S05]  /*2480*/  IMAD.HI.U32 R4, R11, R4, RZ ;  /* 0x000000040b047227 */ /* 0x002fca00078e00ff */
[----:B------:R-:W-:Y:S01]  /*2490*/  SHF.R.U32.HI R4, RZ, R5, R4 ;  /* 0x00000005ff047219 */ /* 0x000fe20000011604 */
[----:B--2---:R-:W-:Y:S01]  /*24a0*/  IMAD.HI.U32 R3, R8, R3, RZ ;  /* 0x0000000308037227 */ /* 0x004fe200078e00ff */
[----:B------:R-:W-:-:S04]  /*24b0*/  ISETP.NE.AND P0, PT, R2, 0x1, PT ;  /* 0x000000010200780c */ /* 0x000fc80003f05270 */
[----:B---3--:R-:W-:-:S04]  /*24c0*/  SHF.R.U32.HI R3, RZ, R6, R3 ;  /* 0x00000006ff037219 */ /* 0x008fc80000011603 */
[----:B------:R-:W-:Y:S02]  /*24d0*/  SEL R3, R8, R3, !P0 ;  /* 0x0000000308037207 */ /* 0x000fe40004000000 */
[----:B----4-:R-:W-:-:S04]  /*24e0*/  ISETP.NE.AND P1, PT, R16, 0x1, PT ;  /* 0x000000011000780c */ /* 0x010fc80003f25270 */
[----:B------:R-:W-:-:S05]  /*24f0*/  SEL R4, R11, R4, !P1 ;  /* 0x000000040b047207 */ /* 0x000fca0004800000 */
[----:B------:R-:W-:Y:S02]  /*2500*/  IMAD.IADD R5, R3, 0x1, -R4 ;  /* 0x0000000103057824 */ /* 0x000fe400078e0a04 */
[----:B------:R-:W-:Y:S02]  /*2510*/  IMAD.IADD R3, R4, 0x1, -R3 ;  /* 0x0000000104037824 */ /* 0x000fe400078e0a03 */
[----:B------:R-:W-:Y:S02]  /*2520*/  IMAD R11, R5, R16, R11 ;  /* 0x00000010050b7224 */ /* 0x000fe400078e020b */
[----:B------:R-:W-:-:S07]  /*2530*/  IMAD R8, R3, R2, R8 ;  /* 0x0000000203087224 */ /* 0x000fce00078e0208 */
.L_x_35:
[----:B------:R-:W-:Y:S01]  /*2540*/  VIADD R14, R14, 0x1 ;  /* 0x000000010e0e7836 */ /* 0x000fe20000000000 */
[----:B------:R-:W-:Y:S01]  /*2550*/  PLOP3.LUT P1, PT, PT, PT, PT, 0x80, 0x8 ;  /* 0x000000000008781c */ /* 0x000fe20003f2f070 */
[----:B------:R-:W-:Y:S02]  /*2560*/  IMAD.IADD R207, R11, 0x1, R204 ;  /* 0x000000010bcf7824 */ /* 0x000fe400078e02cc */
[----:B------:R-:W-:Y:S01]  /*2570*/  IMAD.IADD R205, R8, 0x1, R181 ;  /* 0x0000000108cd7824 */ /* 0x000fe200078e02b5 */
[----:B------:R-:W-:-:S04]  /*2580*/  ISETP.NE.AND P0, PT, R14, 0x2, PT ;  /* 0x000000020e00780c */ /* 0x000fc80003f05270 */
[----:B------:R-:W-:Y:S02]  /*2590*/  SEL R2, RZ, 0x1, P0 ;  /* 0x00000001ff027807 */ /* 0x000fe40000000000 */
[----:B------:R-:W-:Y:S02]  /*25a0*/  SEL R14, R14, RZ, P0 ;  /* 0x000000ff0e0e7207 */ /* 0x000fe40000000000 */
[----:B------:R-:W-:Y:S01]  /*25b0*/  LOP3.LUT R13, R13, R2, RZ, 0x3c, !PT ;  /* 0x000000020d0d7212 */ /* 0x000fe200078e3cff */
[----:B------:R-:W-:Y:S06]  /*25c0*/  @P2 BRA `(.L_x_36) ;  /* 0xfffffff000982947 */ /* 0x000fec000383ffff */
[----:B------:R-:W-:Y:S01]  /*25d0*/  UIADD3 UR4, UPT, UPT, UR4, 0xe8, URZ ;  /* 0x000000e804047890 */ /* 0x000fe2000fffe0ff */
[----:B------:R-:W-:-:S03]  /*25e0*/  SHF.L.U32 R3, R15, 0x1f, RZ ;  /* 0x0000001f0f037819 */ /* 0x000fc600000006ff */
[----:B------:R-:W-:-:S09]  /*25f0*/  ULEA UR5, UR13, UR4, 0x3 ;  /* 0x000000040d057291 */ /* 0x000fd2000f8e18ff */
[----:B------:R-:W1:Y:S02]  /*2600*/  SYNCS.PHASECHK.TRANS64.TRYWAIT P0, [UR5], R3 ;  /* 0x00000003ff0075a7 */ /* 0x000e640008001105 */
[----:B-1----:R-:W-:Y:S05]  /*2610*/  @!P0 BRA `(.L_x_37) ;  /* 0x0000006000e88947 */ /* 0x002fea0003800000 */
.L_x_130:
[----:B------:R-:W-:-:S04]  /*2620*/  UIADD3 UR6, UPT, UPT, UR13, 0x1, URZ ;  /* 0x000000010d067890 */ /* 0x000fc8000fffe0ff */
[----:B------:R-:W-:-:S04]  /*2630*/  UISETP.NE.AND UP0, UPT, UR6, 0x1d, UPT ;  /* 0x0000001d0600788c */ /* 0x000fc8000bf05270 */
[----:B------:R-:W-:Y:S02]  /*2640*/  USEL UR7, URZ, 0x1, UP0 ;  /* 0x00000001ff077887 */ /* 0x000fe40008000000 */
[----:B------:R-:W-:-:S04]  /*2650*/  USEL UR6, UR6, URZ, UP0 ;  /* 0x000000ff06067287 */ /* 0x000fc80008000000 */
[----:B------:R-:W-:Y:S01]  /*2660*/  ULEA UR5, UR6, UR4, 0x3 ;  /* 0x0000000406057291 */ /* 0x000fe2000f8e18ff */
[----:B------:R-:W-:-:S04]  /*2670*/  LOP3.LUT R2, R15, UR7, RZ, 0x3c, !PT ;  /* 0x000000070f027c12 */ /* 0x000fc8000f8e3cff */
[----:B-1----:R-:W-:-:S04]  /*2680*/  SHF.L.U32 R3, R2, 0x1f, RZ ;  /* 0x0000001f02037819 */ /* 0x002fc800000006ff */
[----:B------:R-:W1:Y:S02]  /*2690*/  SYNCS.PHASECHK.TRANS64.TRYWAIT P0, [UR5], R3 ;  /* 0x00000003ff0075a7 */ /* 0x000e640008001105 */
[----:B-1----:R-:W-:Y:S05]  /*26a0*/  @!P0 BRA `(.L_x_38) ;  /* 0x0000006000dc8947 */ /* 0x002fea0003800000 */
.L_x_132:
        /* <DEDUP_REMOVED lines=9> */
.L_x_134:
        /* <DEDUP_REMOVED lines=9> */
.L_x_136:
        /* <DEDUP_REMOVED lines=9> */
.L_x_138:
        /* <DEDUP_REMOVED lines=9> */
.L_x_140:
        /* <DEDUP_REMOVED lines=9> */
.L_x_142:
        /* <DEDUP_REMOVED lines=9> */
.L_x_144:
        /* <DEDUP_REMOVED lines=9> */
.L_x_146:
        /* <DEDUP_REMOVED lines=9> */
.L_x_148:
        /* <DEDUP_REMOVED lines=9> */
.L_x_150:
        /* <DEDUP_REMOVED lines=9> */
.L_x_152:
        /* <DEDUP_REMOVED lines=9> */
.L_x_154:
        /* <DEDUP_REMOVED lines=9> */
.L_x_156:
        /* <DEDUP_REMOVED lines=9> */
.L_x_158:
        /* <DEDUP_REMOVED lines=9> */
.L_x_160:
        /* <DEDUP_REMOVED lines=9> */
.L_x_162:
        /* <DEDUP_REMOVED lines=9> */
.L_x_164:
        /* <DEDUP_REMOVED lines=9> */
.L_x_166:
        /* <DEDUP_REMOVED lines=9> */
.L_x_168:
        /* <DEDUP_REMOVED lines=9> */
.L_x_170:
        /* <DEDUP_REMOVED lines=9> */
.L_x_172:
        /* <DEDUP_REMOVED lines=9> */
.L_x_174:
        /* <DEDUP_REMOVED lines=9> */
.L_x_176:
        /* <DEDUP_REMOVED lines=9> */
.L_x_178:
        /* <DEDUP_REMOVED lines=9> */
.L_x_180:
        /* <DEDUP_REMOVED lines=9> */
.L_x_182:
        /* <DEDUP_REMOVED lines=9> */
.L_x_184:
[----:B------:R-:W-:-:S04]  /*3550*/  UIADD3 UR6, UPT, UPT, UR6, 0x1, URZ ;  /* 0x0000000106067890 */ /* 0x000fc8000fffe0ff */
[----:B------:R-:W-:-:S04]  /*3560*/  UISETP.NE.AND UP0, UPT, UR6, 0x1d, UPT ;  /* 0x0000001d0600788c */ /* 0x000fc8000bf05270 */
[----:B------:R-:W-:Y:S02]  /*3570*/  USEL UR5, URZ, 0x1, UP0 ;  /* 0x00000001ff057887 */ /* 0x000fe40008000000 */
[----:B------:R-:W-:-:S04]  /*3580*/  USEL UR6, UR6, URZ, UP0 ;  /* 0x000000ff06067287 */ /* 0x000fc80008000000 */
[----:B------:R-:W-:Y:S01]  /*3590*/  ULEA UR6, UR6, UR4, 0x3 ;  /* 0x0000000406067291 */ /* 0x000fe2000f8e18ff */
[----:B-1----:R-:W-:-:S04]  /*35a0*/  LOP3.LUT R3, R2, UR5, RZ, 0x3c, !PT ;  /* 0x0000000502037c12 */ /* 0x002fc8000f8e3cff */
[----:B------:R-:W-:Y:S01]  /*35b0*/  SHF.L.U32 R3, R3, 0x1f, RZ ;  /* 0x0000001f03037819 */ /* 0x000fe200000006ff */
[----:B----4-:R-:W-:-:S07]  /*35c0*/  IMAD.U32 R0, RZ, RZ, UR6 ;  /* 0x00000006ff007e24 */ /* 0x010fce000f8e00ff */
.L_x_65:
[----:B-1----:R1:W2:Y:S02]  /*35d0*/  SYNCS.PHASECHK.TRANS64.TRYWAIT P0, [R0+URZ], R3 ;  /* 0x00000003000075a7 */ /* 0x0022a400080011ff */
[----:B--2---:R-:W-:Y:S05]  /*35e0*/  @!P0 NANOSLEEP.SYNCS 0x989680 ;  /* 0x009896800000895d */ /* 0x004fea0003900000 */
[----:B------:R-:W2:Y:S02]  /*35f0*/  @!P0 SYNCS.PHASECHK.TRANS64 P0, [R0+URZ], R3 ;  /* 0x00000003000085a7 */ /* 0x000ea400080010ff */
[----:B--2---:R-:W-:Y:S05]  /*3600*/  @P0 EXIT ;  /* 0x000000000000094d */ /* 0x004fea0003800000 */
[----:B------:R-:W-:Y:S05]  /*3610*/  BRA `(.L_x_65) ;  /* 0xfffffffc00ec7947 */ /* 0x000fea000383ffff */
.L_x_18:
[----:B------:R-:W-:-:S04]  /*3620*/  UISETP.NE.AND UP1, UPT, UR37, URZ, UPT ;  /* 0x000000ff2500728c */ /* 0x000fc8000bf25270 */
[----:B------:R-:W-:-:S09]  /*3630*/  UISETP.NE.OR UP1, UPT, UR8, 0x1, UP1 ;  /* 0x000000010800788c */ /* 0x000fd20008f25670 */
[----:B------:R-:W-:Y:S05]  /*3640*/  BRA.U UP1, `(.L_x_66) ;  /* 0x0000000501487547 */ /* 0x000fea000b800000 */
[----:B------:R-:W-:Y:S01]  /*3650*/  ISETP.NE.AND P2, PT, R2, RZ, PT ;  /* 0x000000ff0200720c */ /* 0x000fe20003f45270 */
[----:B------:R-:W-:Y:S01]  /*3660*/  IMAD.MOV.U32 R12, RZ, RZ, 0x1 ;  /* 0x00000001ff0c7424 */ /* 0x000fe200078e00ff */
[----:B------:R-:W-:Y:S02]  /*3670*/  CS2R R10, SRZ ;  /* 0x00000000000a7805 */ /* 0x000fe4000001ff00 */
[----:B------:R-:W-:Y:S01]  /*3680*/  CS2R R8, SRZ ;  /* 0x0000000000087805 */ /* 0x000fe2000001ff00 */
[----:B------:R-:W-:Y:S01]  /*3690*/  UMOV UR4, 0x400 ;  /* 0x0000040000047882 */ /* 0x000fe20000000000 */
[----:B------:R-:W-:Y:S01]  /*36a0*/  UMOV UR6, URZ ;  /* 0x000000ff00067c82 */ /* 0x000fe20008000000 */
[----:B------:R-:W-:-:S12]  /*36b0*/  ULEA UR37, UR37, UR4, 0x18 ;  /* 0x0000000425257291 */ /* 0x000fd8000f8ec0ff */
.L_x_70:
[----:B------:R-:W-:Y:S02]  /*36c0*/  LEA R0, R8, UR37, 0x3 ;  /* 0x0000002508007c11 */ /* 0x000fe4000f8e18ff */
[----:B------:R-:W-:-:S03]  /*36d0*/  SHF.L.U32 R5, R9, 0x1f, RZ ;  /* 0x0000001f09057819 */ /* 0x000fc600000006ff */
[----:B------:R-:W-:Y:S01]  /*36e0*/  VIADD R4, R0, 0x260 ;  /* 0x0000026000047836 */ /* 0x000fe20000000000 */
[----:B------:R-:W1:Y:S02]  /*36f0*/  SYNCS.PHASECHK.TRANS64.TRYWAIT P0, [R0+URZ+0x250], R5 ;  /* 0x00025005000075a7 */ /* 0x000e6400080011ff */
[----:B-1----:R-:W-:Y:S05]  /*3700*/  @!P0 BRA `(.L_x_67) ;  /* 0x0000005c004c8947 */ /* 0x002fea0003800000 */
.L_x_185:
[----:B------:R-:W-:Y:S01]  /*3710*/  ULEA UR5, UR6, UR37, 0x3 ;  /* 0x0000002506057291 */ /* 0x000fe2000f8e18ff */
[----:B------:R-:W-:Y:S02]  /*3720*/  PRMT R4, RZ, 0x654, R4 ;  /* 0x00000654ff047816 */ /* 0x000fe40000000004 */
[----:B-1----:R-:W-:Y:S01]  /*3730*/  SHF.L.U32 R5, R12, 0x1f, RZ ;  /* 0x0000001f0c057819 */ /* 0x002fe200000006ff */
[----:B------:R-:W-:Y:S01]  /*3740*/  UIADD3 UR4, UPT, UPT, UR5, 0x1f0, URZ ;  /* 0x000001f005047890 */ /* 0x000fe2000fffe0ff */
[----:B------:R1:W-:Y:S05]  /*3750*/  SYNCS.ARRIVE.TRANS64.RED.A1T0 RZ, [R4+URZ], RZ ;  /* 0x000000ff04ff79a7 */ /* 0x0003ea00081004ff */
[----:B------:R-:W-:Y:S01]  /*3760*/  IMAD.U32 R7, RZ, RZ, UR4 ;  /* 0x00000004ff077e24 */ /* 0x000fe2000f8e00ff */
[----:B------:R-:W2:Y:S04]  /*3770*/  SYNCS.PHASECHK.TRANS64.TRYWAIT P0, [UR5+0x200], R5 ;  /* 0x00020005ff0075a7 */ /* 0x000ea80008001105 */
[----:B------:R-:W-:Y:S01]  /*3780*/  PRMT R6, R2, 0x654, R7 ;  /* 0x0000065402067816 */ /* 0x000fe20000000007 */
[----:B-1----:R-:W-:Y:S01]  /*3790*/  @!P2 IMAD.MOV.U32 R4, RZ, RZ, 0x10 ;  /* 0x00000010ff04a424 */ /* 0x002fe200078e00ff */
[----:B--2---:R-:W-:Y:S06]  /*37a0*/  @!P0 BRA `(.L_x_68) ;  /* 0x0000005c00388947 */ /* 0x004fec0003800000 */
.L_x_187:
[----:B------:R-:W-:Y:S01]  /*37b0*/  ULEA UR4, UR6, UR37, 0x4 ;  /* 0x0000002506047291 */ /* 0x000fe2000f8e20ff */
[----:B------:R-:W-:Y:S01]  /*37c0*/  SEL R3, R6, R3, !P2 ;  /* 0x0000000306037207 */ /* 0x000fe20005000000 */
[----:B------:R-:W-:Y:S01]  /*37d0*/  UIADD3 UR5, UPT, UPT, UR5, 0x1f0, URZ ;  /* 0x000001f005057890 */ /* 0x000fe2000fffe0ff */
[----:B-1----:R-:W-:Y:S01]  /*37e0*/  LEA R0, R11, UR37, 0x3 ;  /* 0x000000250b007c11 */ /* 0x002fe2000f8e18ff */
[----:B------:R-:W-:Y:S01]  /*37f0*/  UIADD3 UR4, UPT, UPT, UR4, 0x280, URZ ;  /* 0x0000028004047890 */ /* 0x000fe2000fffe0ff */
[----:B------:R-:W-:Y:S01]  /*3800*/  SHF.L.U32 R5, R10, 0x1f, RZ ;  /* 0x0000001f0a057819 */ /* 0x000fe200000006ff */
[----:B------:R1:W-:Y:S01]  /*3810*/  @!P2 SYNCS.ARRIVE.TRANS64.RED RZ, [R3+URZ], R4 ;  /* 0x0000000403ffa9a7 */ /* 0x0003e200080004ff */
[----:B------:R-:W-:Y:S01]  /*3820*/  UIADD3 UR6, UPT, UPT, UR6, 0x1, URZ ;  /* 0x0000000106067890 */ /* 0x000fe2000fffe0ff */
[----:B------:R-:W-:-:S03]  /*3830*/  VIADD R8, R8, 0x1 ;  /* 0x0000000108087836 */ /* 0x000fc60000000000 */
[----:B------:R-:W-:Y:S02]  /*3840*/  UISETP.NE.AND UP0, UPT, UR6, 0x2, UPT ;  /* 0x000000020600788c */ /* 0x000fe4000bf05270 */
[----:B------:R-:W-:Y:S06]  /*3850*/  UGETNEXTWORKID.BROADCAST [UR4], [UR5] ;  /* 0x00000000040073ca */ /* 0x000fec0008000100 */
[----:B------:R-:W-:Y:S01]  /*3860*/  USEL UR4, URZ, 0x1, UP0 ;  /* 0x00000001ff047887 */ /* 0x000fe20008000000 */
[----:B------:R-:W-:Y:S01]  /*3870*/  ISETP.NE.AND P0, PT, R8, 0x2, PT ;  /* 0x000000020800780c */ /* 0x000fe20003f05270 */
[----:B------:R-:W-:Y:S01]  /*3880*/  USEL UR6, UR6, URZ, UP0 ;  /* 0x000000ff06067287 */ /* 0x000fe20008000000 */
[----:B------:R-:W2:Y:S03]  /*3890*/  SYNCS.PHASECHK.TRANS64.TRYWAIT P1, [R0+URZ+0x1f0], R5 ;  /* 0x0001f005000075a7 */ /* 0x000ea600080211ff */
[----:B------:R-:W-:Y:S01]  /*38a0*/  LOP3.LUT R12, R12, UR4, RZ, 0x3c, !PT ;  /* 0x000000040c0c7c12 */ /* 0x000fe2000f8e3cff */
[----:B-12---:R-:W-:Y:S07]  /*38b0*/  @!P1 BRA `(.L_x_69) ;  /* 0x0000005c000c9947 */ /* 0x006fee0003800000 */
.L_x_188:
[C---:B------:R-:W-:Y:S01]  /*38c0*/  LEA R4, R11.reuse, UR37, 0x4 ;  /* 0x000000250b047c11 */ /* 0x040fe2000f8e20ff */
[----:B-1----:R-:W-:Y:S01]  /*38d0*/  VIADD R0, R0, 0x200 ;  /* 0x0000020000007836 */ /* 0x002fe20000000000 */
[----:B------:R-:W-:Y:S01]  /*38e0*/  SEL R8, R8, RZ, P0 ;  /* 0x000000ff08087207 */ /* 0x000fe20000000000 */
[----:B------:R-:W-:-:S03]  /*38f0*/  VIADD R11, R11, 0x1 ;  /* 0x000000010b0b7836 */ /* 0x000fc60000000000 */
[----:B------:R-:W1:Y:S01]  /*3900*/  LDS.128 R4, [R4+0x280] ;  /* 0x0002800004047984 */ /* 0x000e620000000c00 */
[----:B------:R-:W-:Y:S02]  /*3910*/  PRMT R0, RZ, 0x654, R0 ;  /* 0x00000654ff007816 */ /* 0x000fe40000000000 */
[C---:B------:R-:W-:Y:S01]  /*3920*/  ISETP.NE.AND P1, PT, R11.reuse, 0x2, PT ;  /* 0x000000020b00780c */ /* 0x040fe20003f25270 */
[----:B------:R-:W-:Y:S01]  /*3930*/  @!PT LDS RZ, [RZ] ;  /* 0x00000000fffff984 */ /* 0x000fe20000000800 */
[----:B------:R-:W-:Y:S01]  /*3940*/  @!PT LDS RZ, [RZ] ;  /* 0x00000000fffff984 */ /* 0x000fe20000000800 */
[----:B------:R-:W-:Y:S01]  /*3950*/  @!PT LDS RZ, [RZ] ;  /* 0x00000000fffff984 */ /* 0x000fe20000000800 */
[----:B------:R-:W-:Y:S01]  /*3960*/  @!PT LDS RZ, [RZ] ;  /* 0x00000000fffff984 */ /* 0x000fe20000000800 */
[----:B------:R2:W-:Y:S06]  /*3970*/  MEMBAR.ALL.CTA ;  /* 0x0000000000007992 */ /* 0x0005ec0000008000 */
[----:B--2---:R-:W2:Y:S01]  /*3980*/  FENCE.VIEW.ASYNC.S ;  /* 0x00000000000073c6 */ /* 0x004ea20000000000 */
[----:B------:R-:W-:Y:S01]  /*3990*/  SEL R11, R11, RZ, P1 ;  /* 0x000000ff0b0b7207 */ /* 0x000fe20000800000 */
[----:B--2---:R2:W-:Y:S01]  /*39a0*/  SYNCS.ARRIVE.TRANS64.RED.A1T0 RZ, [R0+URZ], RZ ;  /* 0x000000ff00ff79a7 */ /* 0x0045e200081004ff */
[----:B-1----:R-:W-:-:S02]  /*39b0*/  LOP3.LUT P3, RZ, R6, 0x1, RZ, 0xc0, !PT ;  /* 0x0000000106ff7812 */ /* 0x002fc4000786c0ff */
[----:B------:R-:W-:-:S04]  /*39c0*/  SEL R5, RZ, 0x1, P1 ;  /* 0x00000001ff057807 */ /* 0x000fc80000800000 */
[----:B------:R-:W-:Y:S02]  /*39d0*/  LOP3.LUT R10, R10, R5, RZ, 0x3c, !PT ;  /* 0x000000050a0a7212 */ /* 0x000fe400078e3cff */
[----:B--2---:R-:W-:-:S04]  /*39e0*/  SEL R0, RZ, 0x1, P0 ;  /* 0x00000001ff007807 */ /* 0x004fc80000000000 */
[----:B------:R-:W-:Y:S01]  /*39f0*/  LOP3.LUT R9, R9, R0, RZ, 0x3c, !PT ;  /* 0x0000000009097212 */ /* 0x000fe200078e3cff */
[----:B------:R-:W-:Y:S06]  /*3a00*/  @P3 BRA `(.L_x_70) ;  /* 0xfffffffc002c3947 */ /* 0x000fec000383ffff */
[----:B------:R-:W-:Y:S01]  /*3a10*/  ULEA UR5, UR6, UR37, 0x3 ;  /* 0x0000002506057291 */ /* 0x000fe2000f8e18ff */
[----:B------:R-:W-:-:S08]  /*3a20*/  SHF.L.U32 R3, R12, 0x1f, RZ ;  /* 0x0000001f0c037819 */ /* 0x000fd000000006ff */
[----:B------:R-:W1:Y:S02]  /*3a30*/  SYNCS.PHASECHK.TRANS64 P0, [UR5+0x200], R3 ;  /* 0x00020003ff0075a7 */ /* 0x000e640008001005 */
[----:B-1----:R-:W-:Y:S05]  /*3a40*/  @P0 BRA `(.L_x_71) ;  /* 0x0000000000080947 */ /* 0x002fea0003800000 */
[----:B------:R-:W1:Y:S02]  /*3a50*/  SYNCS.PHASECHK.TRANS64.TRYWAIT P0, [UR5+0x200], R3 ;  /* 0x00020003ff0075a7 */ /* 0x000e640008001105 */
[----:B-1----:R-:W-:Y:S05]  /*3a60*/  @!P0 BRA `(.L_x_72) ;  /* 0x0000005800b48947 */ /* 0x002fea0003800000 */
.L_x_71:
[----:B------:R-:W-:-:S04]  /*3a70*/  UIADD3 UR4, UPT, UPT, UR6, 0x1, URZ ;  /* 0x0000000106047890 */ /* 0x000fc8000fffe0ff */
[----:B------:R-:W-:-:S04]  /*3a80*/  UISETP.NE.AND UP0, UPT, UR4, 0x2, UPT ;  /* 0x000000020400788c */ /* 0x000fc8000bf05270 */
[----:B------:R-:W-:Y:S02]  /*3a90*/  USEL UR7, URZ, 0x1, UP0 ;  /* 0x00000001ff077887 */ /* 0x000fe40008000000 */
[----:B------:R-:W-:-:S04]  /*3aa0*/  USEL UR4, UR4, URZ, UP0 ;  /* 0x000000ff04047287 */ /* 0x000fc80008000000 */
[----:B------:R-:W-:Y:S01]  /*3ab0*/  ULEA UR4, UR4, UR37, 0x3 ;  /* 0x0000002504047291 */ /* 0x000fe2000f8e18ff */
[----:B-1----:R-:W-:-:S04]  /*3ac0*/  LOP3.LUT R3, R12, UR7, RZ, 0x3c, !PT ;  /* 0x000000070c037c12 */ /* 0x002fc8000f8e3cff */
[----:B------:R-:W-:-:S04]  /*3ad0*/  SHF.L.U32 R0, R3, 0x1f, RZ ;  /* 0x0000001f03007819 */ /* 0x000fc800000006ff */
[----:B------:R-:W1:Y:S02]  /*3ae0*/  SYNCS.PHASECHK.TRANS64 P0, [UR4+0x200], R0 ;  /* 0x00020000ff0075a7 */ /* 0x000e640008001004 */
[----:B-1----:R-:W-:Y:S05]  /*3af0*/  @P0 EXIT ;  /* 0x000000000000094d */ /* 0x002fea0003800000 */
[----:B------:R-:W-:Y:S02]  /*3b00*/  SHF.L.U32 R3, R3, 0x1f, RZ ;  /* 0x0000001f03037819 */ /* 0x000fe400000006ff */
[----:B------:R-:W-:-:S07]  /*3b10*/  MOV R0, UR4 ;  /* 0x0000000400007c02 */ /* 0x000fce0008000f00 */
.L_x_73:
[----:B-1----:R1:W2:Y:S02]  /*3b20*/  SYNCS.PHASECHK.TRANS64.TRYWAIT P0, [R0+URZ+0x200], R3 ;  /* 0x00020003000075a7 */ /* 0x0022a400080011ff */
[----:B--2---:R-:W-:Y:S05]  /*3b30*/  @!P0 NANOSLEEP.SYNCS 0x989680 ;  /* 0x009896800000895d */ /* 0x004fea0003900000 */
[----:B------:R-:W2:Y:S02]  /*3b40*/  @!P0 SYNCS.PHASECHK.TRANS64 P0, [R0+URZ+0x200], R3 ;  /* 0x00020003000085a7 */ /* 0x000ea400080010ff */
[----:B--2---:R-:W-:Y:S05]  /*3b50*/  @P0 EXIT ;  /* 0x000000000000094d */ /* 0x004fea0003800000 */
[----:B------:R-:W-:Y:S05]  /*3b60*/  BRA `(.L_x_73) ;  /* 0xfffffffc00ec7947 */ /* 0x000fea000383ffff */
.L_x_66:
[----:B------:R-:W-:-:S09]  /*3b70*/  UISETP.NE.AND UP1, UPT, UR8, URZ, UPT ;  /* 0x000000ff0800728c */ /* 0x000fd2000bf25270 */
[----:B------:R-:W-:Y:S05]  /*3b80*/  BRA.U UP1, `(.L_x_74) ;  /* 0x0000000d01747547 */ /* 0x000fea000b800000 */
[----:B------:R-:W-:Y:S01]  /*3b90*/  UMOV UR4, 0x40 ;  /* 0x0000004000047882 */ /* 0x000fe20000000000 */
[----:B------:R-:W-:Y:S01]  /*3ba0*/  NOP ;  /* 0x0000000000007918 */ /* 0x000fe20000000000 */
[----:B------:R-:W-:Y:S01]  /*3bb0*/  ULEA UR4, UR37, UR4, 0x18 ;  /* 0x0000000425047291 */ /* 0x000fe2000f8ec0ff */
[----:B------:R-:W-:Y:S02]  /*3bc0*/  UMOV UR5, 0x400 ;  /* 0x0000040000057882 */ /* 0x000fe40000000000 */
[----:B------:R-:W-:-:S06]  /*3bd0*/  ULEA UR37, UR37, UR5, 0x18 ;  /* 0x0000000525257291 */ /* 0x000fcc000f8ec0ff */
[----:B------:R-:W1:Y:S02]  /*3be0*/  LDS.U8 R0, [UR4+0x1c] ;  /* 0x00001c04ff007984 */ /* 0x000e640008000000 */
[----:B-1----:R-:W-:-:S13]  /*3bf0*/  ISETP.NE.AND P0, PT, R0, RZ, PT ;  /* 0x000000ff0000720c */ /* 0x002fda0003f05270 */
[----:B------:R-:W-:Y:S05]  /*3c00*/  @P0 BRA `(.L_x_75) ;  /* 0x0000000000580947 */ /* 0x000fea0003800000 */
[----:B------:R-:W-:-:S13]  /*3c10*/  ELECT P0, URZ, PT ;  /* 0x0000000000ff782f */ /* 0x000fda0003800000 */
[----:B------:R-:W-:Y:S05]  /*3c20*/  @!P0 BRA `(.L_x_76) ;  /* 0x0000000000608947 */ /* 0x000fea0003800000 */
[----:B------:R-:W-:Y:S01]  /*3c30*/  UMOV UR5, 0x10 ;  /* 0x0000001000057882 */ /* 0x000fe20000000000 */
[----:B------:R-:W-:Y:S01]  /*3c40*/  HFMA2 R0, -RZ, RZ, 0, 5.9604644775390625e-08 ;  /* 0x00000001ff007431 */ /* 0x000fe200000001ff */
[----:B------:R-:W-:-:S03]  /*3c50*/  MOV R2, 0xffff ;  /* 0x0000ffff00027802 */ /* 0x000fc60000000f00 */
[----:B------:R-:W-:Y:S04]  /*3c60*/  DEPBAR.LE SB1, 0x36 ;  /* 0x00009d800000791a */ /* 0x000fe80000000000 */
[----:B------:R-:W1:Y:S02]  /*3c70*/  UTCATOMSWS.FIND_AND_SET.ALIGN UP0, UR5, UR5 ;  /* 0x00000005000575e3 */ /* 0x000e640008000800 */
[----:B-1----:R-:W-:Y:S01]  /*3c80*/  MOV R3, UR5 ;  /* 0x0000000500037c02 */ /* 0x002fe20008000f00 */
[----:B------:R-:W-:Y:S06]  /*3c90*/  BRA.U UP0, `(.L_x_77) ;  /* 0x0000000100187547 */ /* 0x000fec000b800000 */
.L_x_78:
[----:B------:R-:W-:Y:S05]  /*3ca0*/  NANOSLEEP 0x64 ;  /* 0x000000640000795d */ /* 0x000fea0003800000 */
[----:B------:R-:W-:-:S05]  /*3cb0*/  UMOV UR5, 0x10 ;  /* 0x0000001000057882 */ /* 0x000fca0000000000 */
[----:B------:R-:W-:Y:S04]  /*3cc0*/  DEPBAR.LE SB1, 0x36 ;  /* 0x00009d800000791a */ /* 0x000fe80000000000 */
[----:B------:R-:W1:Y:S02]  /*3cd0*/  UTCATOMSWS.FIND_AND_SET.ALIGN UP0, UR5, UR5 ;  /* 0x00000005000575e3 */ /* 0x000e640008000800 */
[----:B-1----:R-:W-:Y:S01]  /*3ce0*/  MOV R3, UR5 ;  /* 0x0000000500037c02 */ /* 0x002fe20008000f00 */
[----:B------:R-:W-:Y:S05]  /*3cf0*/  BRA.U !UP0, `(.L_x_78) ;  /* 0xfffffffd08e87547 */ /* 0x000fea000b83ffff */
.L_x_77:
[-C--:B------:R-:W-:Y:S02]  /*3d00*/  SHF.L.U32 R2, R2, R3.reuse, RZ ;  /* 0x0000000302027219 */ /* 0x080fe400000006ff */
[----:B------:R-:W-:Y:S01]  /*3d10*/  SHF.L.U32 R0, R0, R3, RZ ;  /* 0x0000000300007219 */ /* 0x000fe200000006ff */
[----:B------:R-:W-:Y:S02]  /*3d20*/  IMAD.SHL.U32 R3, R3, 0x20, RZ ;  /* 0x0000002003037824 */ /* 0x000fe400078e00ff */
[----:B------:R1:W-:Y:S04]  /*3d30*/  ATOMS.OR RZ, [UR4+0x14], R2 ;  /* 0x00001402ffff798c */ /* 0x0003e8000b000004 */
[----:B------:R1:W-:Y:S04]  /*3d40*/  ATOMS.OR RZ, [UR4+0x18], R0 ;  /* 0x00001800ffff798c */ /* 0x0003e8000b000004 */
[----:B------:R1:W-:Y:S01]  /*3d50*/  STS [UR37+0x2a0], R3 ;  /* 0x0002a003ff007988 */ /* 0x0003e20008000825 */
[----:B------:R-:W-:Y:S05]  /*3d60*/  BRA `(.L_x_76) ;  /* 0x0000000000107947 */ /* 0x000fea0003800000 */
.L_x_75:
[----:B------:R-:W-:Y:S02]  /*3d70*/  MOV R0, 0xffffffff ;  /* 0xffffffff00007802 */ /* 0x000fe40000000f00 */
[----:B------:R-:W-:-:S03]  /*3d80*/  MOV R2, 0x3db0 ;  /* 0x00003db000027802 */ /* 0x000fc60000000f00 */
[----:B------:R1:W-:Y:S04]  /*3d90*/  STS [UR37+0x2a0], R0 ;  /* 0x0002a000ff007988 */ /* 0x0003e80008000825 */
[----:B-1-3-5:R-:W-:Y:S05]  /*3da0*/  CALL.REL.NOINC `($__internal_1_$__cuda_sm10x_tcgen05_guardrail_trap_phase_invalid_during_alloc) ;  /* 0x0000005c00307944 */ /* 0x02afea0003c00000 */
.L_x_76:
[----:B------:R-:W-:Y:S05]  /*3db0*/  WARPSYNC.ALL ;  /* 0x0000000000007948 */ /* 0x000fea0003800000 */
[----:B------:R-:W2:Y:S01]  /*3dc0*/  S2UR UR9, SR_CgaCtaId ;  /* 0x00000000000979c3 */ /* 0x000ea20000008800 */
[----:B------:R-:W-:Y:S01]  /*3dd0*/  UMOV UR4, 0x400 ;  /* 0x0000040000047882 */ /* 0x000fe20000000000 */
[----:B------:R-:W-:-:S06]  /*3de0*/  NOP ;  /* 0x0000000000007918 */ /* 0x000fcc0000000000 */
[----:B------:R-:W-:Y:S06]  /*3df0*/  BAR.ARV 0x6, 0xa0 ;  /* 0x0182800000007b1d */ /* 0x000fec0000002000 */
[----:B------:R-:W4:Y:S01]  /*3e00*/  LDCU UR5, c[0x0][0x38c] ;  /* 0x00007180ff0577ac */ /* 0x000f220008000800 */
[----:B------:R-:W-:Y:S01]  /*3e10*/  IMAD.MOV.U32 R11, RZ, RZ, 0x1 ;  /* 0x00000001ff0b7424 */ /* 0x000fe200078e00ff */
[----:B------:R-:W-:Y:S01]  /*3e20*/  CS2R R8, SRZ ;  /* 0x0000000000087805 */ /* 0x000fe2000001ff00 */
[----:B------:R-:W-:Y:S01]  /*3e30*/  IMAD.MOV.U32 R10, RZ, RZ, RZ ;  /* 0x000000ffff0a7224 */ /* 0x000fe200078e00ff */
[----:B------:R-:W-:Y:S01]  /*3e40*/  UMOV UR11, URZ ;  /* 0x000000ff000b7c82 */ /* 0x000fe20008000000 */
[----:B------:R-:W-:Y:S01]  /*3e50*/  UMOV UR18, URZ ;  /* 0x000000ff00127c82 */ /* 0x000fe20008000000 */
[----:B------:R-:W-:Y:S01]  /*3e60*/  UMOV UR20, 0x0 ;  /* 0x0000000000147882 */ /* 0x000fe20000000000 */
[----:B------:R-:W-:Y:S01]  /*3e70*/  UMOV UR21, 0x42804a0 ;  /* 0x042804a000157882 */ /* 0x000fe20000000000 */
[----:B--2---:R-:W-:Y:S01]  /*3e80*/  ULEA UR9, UR9, UR4, 0x18 ;  /* 0x0000000409097291 */ /* 0x004fe2000f8ec0ff */
[----:B------:R-:W2:Y:S03]  /*3e90*/  LDCU UR4, c[0x0][0x38c] ;  /* 0x00007180ff0477ac */ /* 0x000ea60008000800 */
[----:B------:R-:W-:-:S02]  /*3ea0*/  UIADD3 UR10, UPT, UPT, UR9, 0x5400, URZ ;  /* 0x00005400090a7890 */ /* 0x000fc4000fffe0ff */
[----:B----4-:R-:W-:-:S03]  /*3eb0*/  UISETP.GE.AND UP3, UPT, UR5, 0x1, UPT ;  /* 0x000000010500788c */ /* 0x010fc6000bf66270 */
[----:B-1----:R-:W1:Y:S01]  /*3ec0*/  LDS R0, [UR9+0x2a0] ;  /* 0x0002a009ff007984 */ /* 0x002e620008000800 */
[----:B------:R-:W-:-:S04]  /*3ed0*/  USHF.R.U32.HI UR10, URZ, 0x4, UR10 ;  /* 0x00000004ff0a7899 */ /* 0x000fc8000801160a */
[----:B------:R-:W-:-:S04]  /*3ee0*/  ULOP3.LUT UR10, UR10, 0x3fff, URZ, 0xc0, !UPT ;  /* 0x00003fff0a0a7892 */ /* 0x000fc8000f8ec0ff */
[----:B------:R-:W-:Y:S02]  /*3ef0*/  ULOP3.LUT UR10, UR10, 0x10000, URZ, 0xfc, !UPT ;  /* 0x000100000a0a7892 */ /* 0x000fe4000f8efcff */
[----:B--2---:R-:W-:-:S04]  /*3f00*/  UIADD3 UR4, UPT, UPT, UR4, 0x1f, URZ ;  /* 0x0000001f04047890 */ /* 0x004fc8000fffe0ff */
[----:B------:R-:W-:-:S04]  /*3f10*/  USHF.R.S32.HI UR8, URZ, 0x1f, UR4 ;  /* 0x0000001fff087899 */ /* 0x000fc80008011404 */
[----:B------:R-:W-:Y:S02]  /*3f20*/  ULEA.HI UR8, UR8, UR4, URZ, 0x5 ;  /* 0x0000000408087291 */ /* 0x000fe4000f8f28ff */
[----:B------:R-:W-:Y:S02]  /*3f30*/  UIADD3 UR4, UPT, UPT, UR9, 0x13c00, URZ ;  /* 0x00013c0009047890 */ /* 0x000fe4000fffe0ff */
[----:B------:R-:W-:Y:S02]  /*3f40*/  USHF.R.S32.HI UR8, URZ, 0x5, UR8 ;  /* 0x00000005ff087899 */ /* 0x000fe40008011408 */
[----:B------:R-:W-:Y:S02]  /*3f50*/  USHF.R.U32.HI UR4, URZ, 0x4, UR4 ;  /* 0x00000004ff047899 */ /* 0x000fe40008011604 */
[----:B------:R-:W-:Y:S02]  /*3f60*/  UISETP.LT.AND UP0, UPT, UR8, 0x1, UPT ;  /* 0x000000010800788c */ /* 0x000fe4000bf01270 */
[----:B------:R-:W-:-:S02]  /*3f70*/  ULOP3.LUT UR4, UR4, 0x3fff, URZ, 0xc0, !UPT ;  /* 0x00003fff04047892 */ /* 0x000fc4000f8ec0ff */
[----:B------:R-:W-:Y:S02]  /*3f80*/  USEL UR15, UR8, 0x1, !UP0 ;  /* 0x00000001080f7887 */ /* 0x000fe4000c000000 */
[----:B------:R-:W-:Y:S02]  /*3f90*/  ULOP3.LUT UR4, UR4, 0x10000, URZ, 0xfc, !UPT ;  /* 0x0001000004047892 */ /* 0x000fe4000f8efcff */
[----:B------:R-:W-:Y:S01]  /*3fa0*/  UIADD3 UR15, UPT, UPT, -UR15, URZ, URZ ;  /* 0x000000ff0f0f7290 */ /* 0x000fe2000fffe1ff */
[----:B-1----:R-:W-:-:S15]  /*3fb0*/  R2UR UR12, R0 ;  /* 0x00000000000c72ca */ /* 0x002fde00000e0000 */
.L_x_85:
[----:B------:R-:W-:Y:S02]  /*3fc0*/  LEA R0, R10, UR9, 0x3 ;  /* 0x000000090a007c11 */ /* 0x000fe4000f8e18ff */
[----:B------:R-:W-:Y:S02]  /*3fd0*/  SHF.L.U32 R5, R9, 0x1f, RZ ;  /* 0x0000001f09057819 */ /* 0x000fe400000006ff */
[----:B------:R-:W-:Y:S01]  /*3fe0*/  PLOP3.LUT P0, PT, PT, PT, UP3, 0x80, 0x8 ;  /* 0x000000000008781c */ /* 0x000fe20003f0f038 */
[----:B------:R-:W-:Y:S01]  /*3ff0*/  VIADD R3, R0, 0x200 ;  /* 0x0000020000037836 */ /* 0x000fe20000000000 */
[----:B-1----:R-:W1:Y:S02]  /*4000*/  SYNCS.PHASECHK.TRANS64.TRYWAIT P1, [R0+URZ+0x1f0], R5 ;  /* 0x0001f005000075a7 */ /* 0x002e6400080211ff */
[----:B-1--4-:R-:W-:Y:S09]  /*4010*/  @!P1 BRA `(.L_x_79) ;  /* 0x0000005400609947 */ /* 0x012ff20003800000 */
.L_x_190:
[----:B------:R-:W-:Y:S01]  /*4020*/  LEA R4, R10, UR9, 0x4 ;  /* 0x000000090a047c11 */ /* 0x000fe2000f8e20ff */
[----:B------:R-:W-:Y:S01]  /*4030*/  @UP3 ULEA UR5, UR18, UR9, 0x3 ;  /* 0x0000000912053291 */ /* 0x000fe2000f8e18ff */
[----:B------:R-:W-:Y:S01]  /*4040*/  PLOP3.LUT P2, PT, PT, PT, PT, 0x80, 0x8 ;  /* 0x000000000008781c */ /* 0x000fe20003f4f070 */
[----:B------:R-:W-:Y:S01]  /*4050*/  ULEA UR14, UR11, UR9, 0x3 ;  /* 0x000000090b0e7291 */ /* 0x000fe2000f8e18ff */
[----:B------:R-:W-:Y:S02]  /*4060*/  PRMT R3, RZ, 0x654, R3 ;  /* 0x00000654ff037816 */ /* 0x000fe40000000003 */
[----:B-1----:R-:W1:Y:S01]  /*4070*/  LDS.128 R4, [R4+0x280] ;  /* 0x0002800004047984 */ /* 0x002e620000000c00 */
[----:B------:R-:W-:Y:S02]  /*4080*/  @P0 SHF.L.U32 R2, R8, 0x1f, RZ ;  /* 0x0000001f08020819 */ /* 0x000fe400000006ff */
[----:B------:R-:W-:Y:S01]  /*4090*/  SHF.L.U32 R0, R11, 0x1f, RZ ;  /* 0x0000001f0b007819 */ /* 0x000fe200000006ff */
[----:B------:R-:W-:Y:S01]  /*40a0*/  @!PT LDS RZ, [RZ] ;  /* 0x00000000fffff984 */ /* 0x000fe20000000800 */
[----:B------:R-:W-:Y:S01]  /*40b0*/  @!PT LDS RZ, [RZ] ;  /* 0x00000000fffff984 */ /* 0x000fe20000000800 */
[----:B------:R-:W-:Y:S01]  /*40c0*/  @!PT LDS RZ, [RZ] ;  /* 0x00000000fffff984 */ /* 0x000fe20000000800 */
[----:B------:R-:W-:Y:S01]  /*40d0*/  @!PT LDS RZ, [RZ] ;  /* 0x00000000fffff984 */ /* 0x000fe20000000800 */
[----:B------:R2:W-:Y:S06]  /*40e0*/  MEMBAR.ALL.CTA ;  /* 0x0000000000007992 */ /* 0x0005ec0000008000 */
[----:B--2---:R-:W2:Y:S02]  /*40f0*/  FENCE.VIEW.ASYNC.S ;  /* 0x00000000000073c6 */ /* 0x004ea40000000000 */
[----:B--2---:R2:W-:Y:S01]  /*4100*/  SYNCS.ARRIVE.TRANS64.RED.A1T0 RZ, [R3+URZ], RZ ;  /* 0x000000ff03ff79a7 */ /* 0x0045e200081004ff */
[----:B------:R2:W4:Y:S01]  /*4110*/  @P0 SYNCS.PHASECHK.TRANS64.TRYWAIT P2, [UR5], R2 ;  /* 0x00000002ff0005a7 */ /* 0x0005220008041105 */
[----:B-1----:R-:W-:Y:S01]  /*4120*/  LOP3.LUT P1, RZ, R6, 0x1, RZ, 0xc0, !PT ;  /* 0x0000000106ff7812 */ /* 0x002fe2000782c0ff */
[----:B------:R-:W1:Y:S02]  /*4130*/  SYNCS.PHASECHK.TRANS64.TRYWAIT P0, [UR14+0x230], R0 ;  /* 0x00023000ff0075a7 */ /* 0x000e64000800110e */
[----:B-12-4-:R-:W-:Y:S10]  /*4140*/  @!P0 BRA `(.L_x_80) ;  /* 0x0000005400288947 */ /* 0x016ff40003800000 */
.L_x_192:
[----:B------:R-:W-:Y:S01]  /*4150*/  IADD3 R10, PT, PT, R10, 0x1, RZ ;  /* 0x000000010a0a7810 */ /* 0x000fe20007ffe0ff */
[----:B------:R-:W-:Y:S06]  /*4160*/  BRA.U !UP3, `(.L_x_81) ;  /* 0x000000010b9c7547 */ /* 0x000fec000b800000 */
[----:B------:R-:W-:Y:S02]  /*4170*/  ULEA.HI UR13, UR11, UR11, URZ, 0x1 ;  /* 0x0000000b0b0d7291 */ /* 0x000fe4000f8f08ff */
[----:B------:R-:W-:Y:S02]  /*4180*/  UPLOP3.LUT UP4, UPT, UPT, UPT, UPT, 0x40, 0x4 ;  /* 0x000000000004789c */ /* 0x000fe40003f8e870 */
[----:B------:R-:W-:Y:S02]  /*4190*/  USHF.R.U32.HI UR5, URZ, 0x1, UR13 ;  /* 0x00000001ff057899 */ /* 0x000fe4000801160d */
[----:B------:R-:W-:Y:S02]  /*41a0*/  ULOP3.LUT UR13, UR13, 0xffe, URZ, 0xc0, !UPT ;  /* 0x00000ffe0d0d7892 */ /* 0x000fe4000f8ec0ff */
[----:B------:R-:W-:Y:S02]  /*41b0*/  UIMAD UR5, UR5, 0xa0, UR12 ;  /* 0x000000a0050578a4 */ /* 0x000fe4000f8e020c */
[----:B------:R-:W-:Y:S01]  /*41c0*/  UIADD3 UR13, UPT, UPT, -UR13, UR11, URZ ;  /* 0x0000000b0d0d7290 */ /* 0x000fe2000fffe1ff */
[----:B------:R-:W-:Y:S01]  /*41d0*/  UMOV UR17, UR15 ;  /* 0x0000000f00117c82 */ /* 0x000fe20008000000 */
[----:B------:R-:W-:-:S02]  /*41e0*/  UMOV UR16, UR8 ;  /* 0x0000000800107c82 */ /* 0x000fc40008000000 */
[----:B------:R-:W-:-:S03]  /*41f0*/  ULEA UR13, UR13, UR5, 0x14 ;  /* 0x000000050d0d7291 */ /* 0x000fc6000f8ea0ff */
[----:B------:R-:W-:-:S09]  /*4200*/  UMOV UR5, UR18 ;  /* 0x0000001200057c82 */ /* 0x000fd20008000000 */
.L_x_84:
[----:B------:R-:W-:Y:S02]  /*4210*/  UIADD3 UR17, UPT, UPT, UR17, 0x1, URZ ;  /* 0x0000000111117890 */ /* 0x000fe4000fffe0ff */
[----:B--2---:R-:W-:Y:S02]  /*4220*/  ULEA UR7, UR5, UR9, 0x3 ;  /* 0x0000000905077291 */ /* 0x004fe4000f8e18ff */
[----:B------:R-:W-:Y:S01]  /*4230*/  UISETP.NE.AND UP0, UPT, UR17, URZ, UPT ;  /* 0x000000ff1100728c */ /* 0x000fe2000bf05270 */
[----:B----4-:R-:W-:Y:S10]  /*4240*/  @P2 BRA `(.L_x_82) ;  /* 0x00000000000c2947 */ /* 0x010ff40003800000 */
[----:B-1----:R-:W-:Y:S04]  /*4250*/  SHF.L.U32 R3, R8, 0x1f, RZ ;  /* 0x0000001f08037819 */ /* 0x002fe800000006ff */
[----:B------:R-:W1:Y:S02]  /*4260*/  SYNCS.PHASECHK.TRANS64.TRYWAIT P0, [UR7], R3 ;  /* 0x00000003ff0075a7 */ /* 0x000e640008001107 */
[----:B-1----:R-:W-:Y:S05]  /*4270*/  @!P0 BRA `(.L_x_83) ;  /* 0x0000005000f48947 */ /* 0x002fea0003800000 */
.L_x_82:
[----:B------:R-:W-:Y:S01]  /*4280*/  UISETP.NE.AND UP1, UPT, UR16, 0x1, UPT ;  /* 0x000000011000788c */ /* 0x000fe2000bf25270 */
[----:B------:R-:W-:Y:S01]  /*4290*/  PLOP3.LUT P2, PT, PT, PT, PT, 0x80, 0x8 ;  /* 0x000000000008781c */ /* 0x000fe20003f4f070 */
[----:B------:R-:W-:Y:S02]  /*42a0*/  UIADD3 UR18, UPT, UPT, UR5, 0x1, URZ ;  /* 0x0000000105127890 */ /* 0x000fe4000fffe0ff */
[----:B------:R-:W-:Y:S02]  /*42b0*/  UIMAD UR6, UR5, 0x140, UR4 ;  /* 0x00000140050678a4 */ /* 0x000fe4000f8e0204 */
[----:B------:R-:W-:Y:S01]  /*42c0*/  UISETP.NE.AND UP2, UPT, UR18, 0x1d, UPT ;  /* 0x0000001d1200788c */ /* 0x000fe2000bf45270 */
[----:B------:R-:W-:Y:S01]  /*42d0*/  PLOP3.LUT P0, PT, PT, PT, UP1, 0x80, 0x8 ;  /* 0x000000000008781c */ /* 0x000fe20003f0f018 */
[----:B------:R-:W-:Y:S02]  /*42e0*/  UIADD3 UR16, UPT, UPT, UR16, -0x1, URZ ;  /* 0xffffffff10107890 */ /* 0x000fe4000fffe0ff */
[----:B------:R-:W-:Y:S02]  /*42f0*/  USEL UR22, URZ, 0x1, UP2 ;  /* 0x00000001ff167887 */ /* 0x000fe40009000000 */
[----:B------:R-:W-:Y:S01]  /*4300*/  USEL UR18, UR18, URZ, UP2 ;  /* 0x000000ff12127287 */ /* 0x000fe20009000000 */
[----:B------:R-:W-:Y:S03]  /*4310*/  UMOV UR23, 0xc0004010 ;  /* 0xc000401000177882 */ /* 0x000fe60000000000 */
[----:B------:R-:W-:Y:S01]  /*4320*/  @UP1 ULEA UR19, UR18, UR9, 0x3 ;  /* 0x0000000912131291 */ /* 0x000fe2000f8e18ff */
[----:B------:R-:W-:Y:S01]  /*4330*/  LOP3.LUT R8, R8, UR22, RZ, 0x3c, !PT ;  /* 0x0000001608087c12 */ /* 0x000fe2000f8e3cff */
[----:B------:R-:W-:Y:S03]  /*4340*/  ULEA UR22, UR5, UR10, 0x7 ;  /* 0x0000000a05167291 */ /* 0x000fe6000f8e38ff */
[----:B-1----:R-:W-:Y:S01]  /*4350*/  @P0 SHF.L.U32 R0, R8, 0x1f, RZ ;  /* 0x0000001f08000819 */ /* 0x002fe200000006ff */
[----:B------:R-:W-:Y:S03]  /*4360*/  UMOV UR5, UR18 ;  /* 0x0000001200057c82 */ /* 0x000fe60008000000 */
[----:B------:R2:W4:Y:S01]  /*4370*/  @P0 SYNCS.PHASECHK.TRANS64.TRYWAIT P2, [UR19], R0 ;  /* 0x00000000ff0005a7 */ /* 0x0005220008041113 */
[----:B------:R-:W-:Y:S03]  /*4380*/  UIADD3 UR19, UPT, UPT, UR7, 0xe8, URZ ;  /* 0x000000e807137890 */ /* 0x000fe6000fffe0ff */
[----:B------:R-:W-:Y:S02]  /*4390*/  UMOV UR7, 0xc0004010 ;  /* 0xc000401000077882 */ /* 0x000fe40000000000 */
[----:B------:R2:W-:Y:S01]  /*43a0*/  UTCIMMA gdesc[UR22], gdesc[UR6], tmem[UR13], tmem[UR20], idesc[UR21], UP4 ;  /* 0x00ff1406160075ea */ /* 0x0005e2000a00010d */
[----:B------:R-:W-:Y:S03]  /*43b0*/  UPLOP3.LUT UP4, UPT, UPT, UPT, UPT, 0x80, 0x8 ;  /* 0x000000000008789c */ /* 0x000fe60003f8f070 */
[----:B------:R2:W-:Y:S01]  /*43c0*/  UTCBAR [UR19], URZ ;  /* 0x000000ff130073e9 */ /* 0x0005e200080000ff */
[----:B------:R-:W-:Y:S07]  /*43d0*/  BRA.U UP0, `(.L_x_84) ;  /* 0xfffffffd008c7547 */ /* 0x000fee000b83ffff */
.L_x_81:
[----:B------:R-:W-:Y:S01]  /*43e0*/  UIADD3 UR11, UPT, UPT, UR11, 0x1, URZ ;  /* 0x000000010b0b7890 */ /* 0x000fe2000fffe0ff */
[C---:B------:R-:W-:Y:S01]  /*43f0*/  ISETP.NE.AND P0, PT, R10.reuse, 0x2, PT ;  /* 0x000000020a00780c */ /* 0x040fe20003f05270 */
[----:B------:R-:W-:Y:S02]  /*4400*/  UIADD3 UR14, UPT, UPT, UR14, 0x210, URZ ;  /* 0x000002100e0e7890 */ /* 0x000fe4000fffe0ff */
[----:B------:R-:W-:Y:S01]  /*4410*/  UISETP.NE.AND UP0, UPT, UR11, 0x4, UPT ;  /* 0x000000040b00788c */ /* 0x000fe2000bf05270 */
[----:B-12---:R-:W-:Y:S02]  /*4420*/  SEL R0, RZ, 0x1, P0 ;  /* 0x00000001ff007807 */ /* 0x006fe40000000000 */
[----:B------:R-:W-:Y:S01]  /*4430*/  SEL R10, R10, RZ, P0 ;  /* 0x000000ff0a0a7207 */ /* 0x000fe20000000000 */
[----:B------:R-:W-:Y:S01]  /*4440*/  USEL UR5, URZ, 0x1, UP0 ;  /* 0x00000001ff057887 */ /* 0x000fe20008000000 */
[----:B------:R-:W-:Y:S01]  /*4450*/  LOP3.LUT R9, R9, R0, RZ, 0x3c, !PT ;  /* 0x0000000009097212 */ /* 0x000fe200078e3cff */
[----:B------:R-:W-:Y:S01]  /*4460*/  USEL UR11, UR11, URZ, UP0 ;  /* 0x000000ff0b0b7287 */ /* 0x000fe20008000000 */
[----:B------:R1:W-:Y:S03]  /*4470*/  UTCBAR [UR14], URZ ;  /* 0x000000ff0e0073e9 */ /* 0x0003e600080000ff */
[----:B------:R-:W-:Y:S01]  /*4480*/  LOP3.LUT R11, R11, UR5, RZ, 0x3c, !PT ;  /* 0x000000050b0b7c12 */ /* 0x000fe2000f8e3cff */
[----:B------:R-:W-:Y:S07]  /*4490*/  @P1 BRA `(.L_x_85) ;  /* 0xfffffff800c81947 */ /* 0x000fee000383ffff */
[----:B------:R-:W2:Y:S01]  /*44a0*/  S2UR UR4, SR_CgaCtaId ;  /* 0x00000000000479c3 */ /* 0x000ea20000008800 */
[----:B------:R-:W-:Y:S01]  /*44b0*/  ELECT P0, URZ, PT ;  /* 0x0000000000ff782f */ /* 0x000fe20003800000 */
[----:B------:R-:W-:Y:S01]  /*44c0*/  IMAD.MOV.U32 R0, RZ, RZ, 0x1 ;  /* 0x00000001ff007424 */ /* 0x000fe200078e00ff */
[----:B------:R-:W-:Y:S01]  /*44d0*/  UIADD3 UR9, UPT, UPT, UR9, 0x230, URZ ;  /* 0x0000023009097890 */ /* 0x000fe2000fffe0ff */
[----:B------:R-:W-:Y:S01]  /*44e0*/  SHF.L.U32 R3, R11, 0x1f, RZ ;  /* 0x0000001f0b037819 */ /* 0x000fe200000006ff */
[----:B------:R-:W-:-:S03]  /*44f0*/  UMOV UR5, 0x40 ;  /* 0x0000004000057882 */ /* 0x000fc60000000000 */
[----:B------:R-:W-:Y:S01]  /*4500*/  UVIRTCOUNT.DEALLOC.SMPOOL 0x80 ;  /* 0x000000800000784c */ /* 0x000fe20000000000 */
[----:B--2---:R-:W-:Y:S02]  /*4510*/  ULEA UR4, UR4, UR5, 0x18 ;  /* 0x0000000504047291 */ /* 0x004fe4000f8ec0ff */
[----:B------:R-:W-:-:S07]  /*4520*/  ULEA UR5, UR11, UR9, 0x3 ;  /* 0x000000090b057291 */ /* 0x000fce000f8e18ff */
[----:B------:R2:W-:Y:S02]  /*4530*/  @P0 STS.U8 [UR4+0x1c], R0 ;  /* 0x00001c00ff000988 */ /* 0x0005e40008000004 */
[----:B------:R-:W3:Y:S02]  /*4540*/  SYNCS.PHASECHK.TRANS64.TRYWAIT P0, [UR5], R3 ;  /* 0x00000003ff0075a7 */ /* 0x000ee40008001105 */
[----:B--23--:R-:W-:Y:S05]  /*4550*/  @!P0 BRA `(.L_x_86) ;  /* 0x0000005000548947 */ /* 0x00cfea0003800000 */
.L_x_195:
[----:B------:R-:W-:-:S04]  /*4560*/  UIADD3 UR6, UPT, UPT, UR11, 0x1, URZ ;  /* 0x000000010b067890 */ /* 0x000fc8000fffe0ff */
[----:B------:R-:W-:-:S04]  /*4570*/  UISETP.NE.AND UP0, UPT, UR6, 0x4, UPT ;  /* 0x000000040600788c */ /* 0x000fc8000bf05270 */
[----:B------:R-:W-:Y:S02]  /*4580*/  USEL UR7, URZ, 0x1, UP0 ;  /* 0x00000001ff077887 */ /* 0x000fe40008000000 */
[----:B------:R-:W-:-:S04]  /*4590*/  USEL UR6, UR6, URZ, UP0 ;  /* 0x000000ff06067287 */ /* 0x000fc80008000000 */
[----:B------:R-:W-:Y:S01]  /*45a0*/  ULEA UR5, UR6, UR9, 0x3 ;  /* 0x0000000906057291 */ /* 0x000fe2000f8e18ff */
[----:B------:R-:W-:-:S04]  /*45b0*/  LOP3.LUT R2, R11, UR7, RZ, 0x3c, !PT ;  /* 0x000000070b027c12 */ /* 0x000fc8000f8e3cff */
[----:B--2---:R-:W-:-:S04]  /*45c0*/  SHF.L.U32 R3, R2, 0x1f, RZ ;  /* 0x0000001f02037819 */ /* 0x004fc800000006ff */
[----:B------:R-:W2:Y:S02]  /*45d0*/  SYNCS.PHASECHK.TRANS64.TRYWAIT P0, [UR5], R3 ;  /* 0x00000003ff0075a7 */ /* 0x000ea40008001105 */
[----:B--2---:R-:W-:Y:S05]  /*45e0*/  @!P0 BRA `(.L_x_87) ;  /* 0x0000005000488947 */ /* 0x004fea0003800000 */
.L_x_197:
        /* <DEDUP_REMOVED lines=9> */
.L_x_199:
[----:B------:R-:W-:-:S04]  /*4680*/  UIADD3 UR6, UPT, UPT, UR6, 0x1, URZ ;  /* 0x0000000106067890 */ /* 0x000fc8000fffe0ff */
[----:B------:R-:W-:-:S04]  /*4690*/  UISETP.NE.AND UP0, UPT, UR6, 0x4, UPT ;  /* 0x000000040600788c */ /* 0x000fc8000bf05270 */
[----:B------:R-:W-:Y:S02]  /*46a0*/  USEL UR5, URZ, 0x1, UP0 ;  /* 0x00000001ff057887 */ /* 0x000fe40008000000 */
[----:B------:R-:W-:-:S04]  /*46b0*/  USEL UR6, UR6, URZ, UP0 ;  /* 0x000000ff06067287 */ /* 0x000fc80008000000 */
[----:B------:R-:W-:Y:S01]  /*46c0*/  ULEA UR6, UR6, UR9, 0x3 ;  /* 0x0000000906067291 */ /* 0x000fe2000f8e18ff */
[----:B--2---:R-:W-:-:S04]  /*46d0*/  LOP3.LUT R3, R2, UR5, RZ, 0x3c, !PT ;  /* 0x0000000502037c12 */ /* 0x004fc8000f8e3cff */
[----:B------:R-:W-:-:S04]  /*46e0*/  SHF.L.U32 R3, R3, 0x1f, RZ ;  /* 0x0000001f03037819 */ /* 0x000fc800000006ff */
[----:B------:R-:W2:Y:S02]  /*46f0*/  SYNCS.PHASECHK.TRANS64.TRYWAIT P0, [UR6], R3 ;  /* 0x00000003ff0075a7 */ /* 0x000ea40008001106 */
[----:B--2---:R-:W-:Y:S05]  /*4700*/  @!P0 BRA `(.L_x_89) ;  /* 0x0000005000308947 */ /* 0x004fea0003800000 */
.L_x_201:
[----:B------:R-:W-:Y:S01]  /*4710*/  NOP ;  /* 0x0000000000007918 */ /* 0x000fe20000000000 */
[----:B--2---:R-:W2:Y:S01]  /*4720*/  LDS R0, [UR4+0x14] ;  /* 0x00001404ff007984 */ /* 0x004ea20008000800 */
[----:B------:R-:W-:Y:S01]  /*4730*/  ULOP3.LUT UR6, UR12, 0xffff, URZ, 0xc0, !UPT ;  /* 0x0000ffff0c067892 */ /* 0x000fe2000f8ec0ff */
[----:B------:R-:W-:Y:S01]  /*4740*/  UMOV UR8, 0xffff ;  /* 0x0000ffff00087882 */ /* 0x000fe20000000000 */
[----:B------:R-:W-:Y:S02]  /*4750*/  UMOV UR5, 0x1 ;  /* 0x0000000100057882 */ /* 0x000fe40000000000 */
[----:B------:R-:W-:-:S04]  /*4760*/  USHF.R.U32.HI UR6, URZ, 0x5, UR6 ;  /* 0x00000005ff067899 */ /* 0x000fc80008011606 */
[----:B------:R-:W-:Y:S02]  /*4770*/  USHF.L.U32 UR8, UR8, UR6, URZ ;  /* 0x0000000608087299 */ /* 0x000fe400080006ff */
[----:B------:R-:W-:-:S04]  /*4780*/  USHF.L.U32 UR5, UR5, UR6, URZ ;  /* 0x0000000605057299 */ /* 0x000fc800080006ff */
[----:B--2---:R-:W-:-:S04]  /*4790*/  LOP3.LUT R0, R0, UR8, RZ, 0xc0, !PT ;  /* 0x0000000800007c12 */ /* 0x004fc8000f8ec0ff */
[----:B------:R-:W-:-:S13]  /*47a0*/  ISETP.NE.AND P0, PT, R0, UR8, PT ;  /* 0x0000000800007c0c */ /* 0x000fda000bf05270 */
[----:B------:R-:W-:Y:S05]  /*47b0*/  @P0 BRA `(.L_x_90) ;  /* 0x0000000000580947 */ /* 0x000fea0003800000 */
[----:B------:R-:W2:Y:S02]  /*47c0*/  LDS R0, [UR4+0x18] ;  /* 0x00001804ff007984 */ /* 0x000ea40008000800 */
[----:B--2---:R-:W-:-:S04]  /*47d0*/  LOP3.LUT R0, R0, UR5, RZ, 0xc0, !PT ;  /* 0x0000000500007c12 */ /* 0x004fc8000f8ec0ff */
[----:B------:R-:W-:-:S13]  /*47e0*/  ISETP.NE.AND P0, PT, R0, UR5, PT ;  /* 0x0000000500007c0c */ /* 0x000fda000bf05270 */
[----:B------:R-:W-:Y:S05]  /*47f0*/  @P0 BRA `(.L_x_91) ;  /* 0x00000000003c0947 */ /* 0x000fea0003800000 */
[----:B------:R-:W2:Y:S01]  /*4800*/  S2R R2, SR_LANEID ;  /* 0x0000000000027919 */ /* 0x000ea20000000000 */
[----:B------:R-:W-:Y:S01]  /*4810*/  ULOP3.LUT UR8, URZ, UR8, URZ, 0x33, !UPT ;  /* 0x00000008ff087292 */ /* 0x000fe2000f8e33ff */
[----:B------:R-:W-:Y:S01]  /*4820*/  LOP3.LUT R4, RZ, UR5, RZ, 0x33, !PT ;  /* 0x00000005ff047c12 */ /* 0x000fe2000f8e33ff */
[----:B------:R-:W-:Y:S02]  /*4830*/  VOTEU.ANY UR7, UPT, PT ;  /* 0x0000000000077886 */ /* 0x000fe400038e0100 */
[----:B------:R-:W-:Y:S01]  /*4840*/  UFLO.U32 UR7, UR7 ;  /* 0x00000007000772bd */ /* 0x000fe200080e0000 */
[----:B------:R-:W3:Y:S01]  /*4850*/  REDUX UR5, R4 ;  /* 0x00000000040573c4 */ /* 0x000ee20000000000 */
[----:B------:R-:W-:-:S06]  /*4860*/  IMAD.U32 R0, RZ, RZ, UR8 ;  /* 0x00000008ff007e24 */ /* 0x000fcc000f8e00ff */
[----:B------:R1:W-:Y:S01]  /*4870*/  UTCATOMSWS.AND URZ, UR8 ;  /* 0x0000000800ff79e3 */ /* 0x0003e20008000000 */
[----:B------:R-:W4:Y:S01]  /*4880*/  REDUX UR6, R0 ;  /* 0x00000000000673c4 */ /* 0x000f220000000000 */
[----:B--2---:R-:W-:Y:S01]  /*4890*/  ISETP.EQ.U32.AND P0, PT, R2, UR7, PT ;  /* 0x0000000702007c0c */ /* 0x004fe2000bf02070 */
[----:B---3--:R-:W-:Y:S01]  /*48a0*/  IMAD.U32 R2, RZ, RZ, UR5 ;  /* 0x00000005ff027e24 */ /* 0x008fe2000f8e00ff */
[----:B----4-:R-:W-:-:S11]  /*48b0*/  MOV R3, UR6 ;  /* 0x0000000600037c02 */ /* 0x010fd60008000f00 */
[----:B------:R1:W-:Y:S04]  /*48c0*/  @P0 ATOMS.AND RZ, [UR4+0x14], R3 ;  /* 0x00001403ffff098c */ /* 0x0003e8000a800004 */
[----:B------:R1:W-:Y:S01]  /*48d0*/  @P0 ATOMS.AND RZ, [UR4+0x18], R2 ;  /* 0x00001802ffff098c */ /* 0x0003e2000a800004 */
[----:B------:R-:W-:Y:S05]  /*48e0*/  BRA `(.L_x_92) ;  /* 0x0000000000147947 */ /* 0x000fea0003800000 */
.L_x_91:
[----:B------:R-:W-:Y:S02]  /*48f0*/  MOV R2, 0x4910 ;  /* 0x0000491000027802 */ /* 0x000fe40000000f00 */
[----:B-1--45:R-:W-:Y:S05]  /*4900*/  CALL.REL.NOINC `($__internal_0_$__cuda_sm10x_tcgen05_guardrail_trap_col_being_dealloced_not_returned_by_alloc) ;  /* 0x00000050004c7944 */ /* 0x032fea0003c00000 */
[----:B------:R-:W-:Y:S05]  /*4910*/  BRA `(.L_x_92) ;  /* 0x0000000000087947 */ /* 0x000fea0003800000 */
.L_x_90:
[----:B------:R-:W-:Y:S02]  /*4920*/  MOV R2, 0x4940 ;  /* 0x0000494000027802 */ /* 0x000fe40000000f00 */
[----:B-1--45:R-:W-:Y:S05]  /*4930*/  CALL.REL.NOINC `($__internal_2_$__cuda_sm10x_tcgen05_guardrail_trap_unallocated_columns_being_dealloced) ;  /* 0x0000005000587944 */ /* 0x032fea0003c00000 */
.L_x_92:
[----:B------:R-:W-:Y:S01]  /*4940*/  NOP ;  /* 0x0000000000007918 */ /* 0x000fe20000000000 */
[----:B-1----:R-:W-:Y:S05]  /*4950*/  EXIT ;  /* 0x000000000000794d */ /* 0x002fea0003800000 */
.L_x_74:
[----:B------:R-:W-:-:S09]  /*4960*/  UISETP.NE.OR UP2, UPT, UR8, 0x3, !UP2 ;  /* 0x000000030800788c */ /* 0x000fd2000d745670 */
[----:B------:R-:W-:Y:S05]  /*4970*/  BRA.U UP2, `(.L_x_93) ;  /* 0x0000000d02347547 */ /* 0x000fea000b800000 */
[----:B------:R-:W1:Y:S01]  /*4980*/  LDC R0, c[0x0][0xb30] ;  /* 0x0002cc00ff007b82 */ /* 0x000e620000000800 */
[----:B------:R-:W2:Y:S01]  /*4990*/  LDCU.64 UR8, c[0x0][0x888] ;  /* 0x00011100ff0877ac */ /* 0x000ea20008000a00 */
[----:B------:R-:W-:Y:S01]  /*49a0*/  IMAD.MOV.U32 R30, RZ, RZ, 0x1 ;  /* 0x00000001ff1e7424 */ /* 0x000fe200078e00ff */
[----:B------:R-:W-:Y:S01]  /*49b0*/  CS2R R28, SRZ ;  /* 0x00000000001c7805 */ /* 0x000fe2000001ff00 */
[----:B------:R-:W-:Y:S01]  /*49c0*/  IMAD.MOV.U32 R25, RZ, RZ, 0x2800 ;  /* 0x00002800ff197424 */ /* 0x000fe200078e00ff */
[----:B------:R-:W4:Y:S03]  /*49d0*/  LDCU.64 UR4, c[0x0][0x890] ;  /* 0x00011200ff0477ac */ /* 0x000f260008000a00 */
[----:B------:R-:W3:Y:S01]  /*49e0*/  LDC R19, c[0x0][0x370] ;  /* 0x0000dc00ff137b82 */ /* 0x000ee20000000800 */
[----:B------:R-:W-:Y:S01]  /*49f0*/  UMOV UR7, 0x400 ;  /* 0x0000040000077882 */ /* 0x000fe20000000000 */
[----:B------:R-:W-:-:S02]  /*4a00*/  UPLOP3.LUT UP1, UPT, UPT, UPT, UPT, 0x40, 0x4 ;  /* 0x000000000004789c */ /* 0x000fc40003f2e870 */
[----:B------:R-:W-:-:S04]  /*4a10*/  ULEA UR7, UR37, UR7, 0x18 ;  /* 0x0000000725077291 */ /* 0x000fc8000f8ec0ff */
[----:B------:R-:W3:Y:S01]  /*4a20*/  LDC R2, c[0x0][0xb0c] ;  /* 0x0002c300ff027b82 */ /* 0x000ee20000000800 */
[----:B--2---:R-:W-:Y:S02]  /*4a30*/  UISETP.NE.U32.AND UP5, UPT, UR8, URZ, UPT ;  /* 0x000000ff0800728c */ /* 0x004fe4000bfa5070 */
[----:B------:R-:W-:Y:S02]  /*4a40*/  UIADD3 UR8, UPT, UPT, UR7, 0x1d0, URZ ;  /* 0x000001d007087890 */ /* 0x000fe4000fffe0ff */
[----:B----4-:R-:W-:-:S03]  /*4a50*/  UISETP.NE.U32.AND UP6, UPT, UR4, URZ, UPT ;  /* 0x000000ff0400728c */ /* 0x010fc6000bfc5070 */
[----:B------:R-:W2:Y:S01]  /*4a60*/  LDC R18, c[0x0][0xb20] ;  /* 0x0002c800ff127b82 */ /* 0x000ea20000000800 */
[----:B-1----:R-:W-:Y:S01]  /*4a70*/  ISETP.NE.AND P1, PT, R0, 0x1, PT ;  /* 0x000000010000780c */ /* 0x002fe20003f25270 */
[----:B------:R-:W-:Y:S02]  /*4a80*/  UISETP.NE.AND.EX UP5, UPT, UR9, URZ, UPT, UP5 ;  /* 0x000000ff0900728c */ /* 0x000fe4000bfa5350 */
[----:B------:R-:W-:Y:S02]  /*4a90*/  UPRMT UR37, UR37, 0x654, UR8 ;  /* 0x0000065425257896 */ /* 0x000fe40008000008 */
[----:B------:R-:W-:Y:S02]  /*4aa0*/  UISETP.NE.AND.EX UP6, UPT, UR5, URZ, UPT, UP6 ;  /* 0x000000ff0500728c */ /* 0x000fe4000bfc5360 */
[----:B------:R-:W1:Y:S08]  /*4ab0*/  LDC.64 R32, c[0x0][0x348] ;  /* 0x0000d200ff207b82 */ /* 0x000e700000000a00 */
[----:B------:R-:W4:Y:S08]  /*4ac0*/  LDC.64 R16, c[0x0][0xb10] ;  /* 0x0002c400ff107b82 */ /* 0x000f300000000a00 */
[----:B------:R-:W1:Y:S08]  /*4ad0*/  LDC.64 R6, c[0x0][0xb18] ;  /* 0x0002c600ff067b82 */ /* 0x000e700000000a00 */
[----:B------:R-:W1:Y:S08]  /*4ae0*/  LDC.64 R4, c[0x0][0xb28] ;  /* 0x0002ca00ff047b82 */ /* 0x000e700000000a00 */
[----:B--23--:R-:W1:Y:S02]  /*4af0*/  LDC R24, c[0x0][0x374] ;  /* 0x0000dd00ff187b82 */ /* 0x00ce640000000800 */
.L_x_101:
[C---:B------:R-:W-:Y:S02]  /*4b00*/  LEA R0, R29.reuse, UR7, 0x3 ;  /* 0x000000071d007c11 */ /* 0x040fe4000f8e18ff */
[----:B------:R-:W-:Y:S02]  /*4b10*/  SHF.L.U32 R3, R28, 0x1f, RZ ;  /* 0x0000001f1c037819 */ /* 0x000fe400000006ff */
[----:B------:R-:W-:Y:S02]  /*4b20*/  LEA R20, R29, UR7, 0x4 ;  /* 0x000000071d147c11 */ /* 0x000fe4000f8e20ff */
[----:B--2---:R-:W2:Y:S02]  /*4b30*/  SYNCS.PHASECHK.TRANS64.TRYWAIT P0, [R0+URZ+0x1f0], R3 ;  /* 0x0001f003000075a7 */ /* 0x004ea400080011ff */
[----:B--2---:R-:W-:Y:S05]  /*4b40*/  @!P0 BRA `(.L_x_94) ;  /* 0x0000004c00388947 */ /* 0x004fea0003800000 */
.L_x_202:
[----:B------:R-:W-:Y:S01]  /*4b50*/  ISETP.GE.AND P0, PT, R92, 0x1, PT ;  /* 0x000000015c00780c */ /* 0x000fe20003f06270 */
[----:B------:R-:W3:Y:S01]  /*4b60*/  LDS.128 R20, [R20+0x280] ;  /* 0x0002800014147984 */ /* 0x000ee20000000c00 */
[----:B------:R-:W-:Y:S01]  /*4b70*/  ISETP.NE.U32.AND P4, PT, RZ, UR4, PT ;  /* 0x00000004ff007c0c */ /* 0x000fe2000bf85070 */
[----:B--2---:R-:W-:Y:S01]  /*4b80*/  VIADD R0, R0, 0x200 ;  /* 0x0000020000007836 */ /* 0x004fe20000000000 */
[----:B------:R-:W-:Y:S02]  /*4b90*/  SHF.L.U32 R26, R30, 0x1f, RZ ;  /* 0x0000001f1e1a7819 */ /* 0x000fe400000006ff */
[----:B------:R-:W-:Y:S02]  /*4ba0*/  ISETP.NE.AND.EX P4, PT, RZ, UR5, PT, P4 ;  /* 0x00000005ff007c0c */ /* 0x000fe4000bf85340 */
[----:B------:R-:W-:Y:S01]  /*4bb0*/  PRMT R0, RZ, 0x654, R0 ;  /* 0x00000654ff007816 */ /* 0x000fe20000000000 */
[----:B------:R-:W-:Y:S01]  /*4bc0*/  @!PT LDS RZ, [RZ] ;  /* 0x00000000fffff984 */ /* 0x000fe20000000800 */
[----:B------:R-:W-:Y:S01]  /*4bd0*/  @!PT LDS RZ, [RZ] ;  /* 0x00000000fffff984 */ /* 0x000fe20000000800 */
[----:B------:R-:W-:Y:S01]  /*4be0*/  @!PT LDS RZ, [RZ] ;  /* 0x00000000fffff984 */ /* 0x000fe20000000800 */
[----:B------:R-:W-:Y:S01]  /*4bf0*/  @!PT LDS RZ, [RZ] ;  /* 0x00000000fffff984 */ /* 0x000fe20000000800 */
[----:B------:R2:W-:Y:S06]  /*4c00*/  MEMBAR.ALL.CTA ;  /* 0x0000000000007992 */ /* 0x0005ec0000008000 */
[----:B--2---:R-:W2:Y:S02]  /*4c10*/  FENCE.VIEW.ASYNC.S ;  /* 0x00000000000073c6 */ /* 0x004ea40000000000 */
[----:B--2---:R2:W-:Y:S01]  /*4c20*/  SYNCS.ARRIVE.TRANS64.RED.A1T0 RZ, [R0+URZ], RZ ;  /* 0x000000ff00ff79a7 */ /* 0x0045e200081004ff */
[----:B---3--:R-:W-:Y:S11]  /*4c30*/  LOP3.LUT P3, RZ, R22, 0x1, RZ, 0xc0, !PT ;  /* 0x0000000116ff7812 */ /* 0x008ff6000786c0ff */
[----:B------:R-:W-:Y:S02]  /*4c40*/  @!UPT UIADD3 URZ, UPT, UPT, URZ, URZ, URZ ;  /* 0x000000fffffff290 */ /* 0x000fe4000fffe0ff */
[----:B------:R-:W-:Y:S02]  /*4c50*/  @P3 MOV R13, R20 ;  /* 0x00000014000d3202 */ /* 0x000fe40000000f00 */
[----:B------:R-:W-:Y:S01]  /*4c60*/  @P3 LOP3.LUT R8, R21, 0xffff, RZ, 0xc0, !PT ;  /* 0x0000ffff15083812 */ /* 0x000fe200078ec0ff */
[----:B--2---:R-:W-:Y:S06]  /*4c70*/  @!P0 BRA `(.L_x_95) ;  /* 0x0000000000a48947 */ /* 0x004fec0003800000 */
[----:B-1----:R-:W-:Y:S01]  /*4c80*/  IMAD.HI.U32 R31, R24, R7, RZ ;  /* 0x00000007181f7227 */ /* 0x002fe200078e00ff */
[----:B------:R-:W-:Y:S02]  /*4c90*/  ISETP.NE.AND P0, PT, R6, 0x1, PT ;  /* 0x000000010600780c */ /* 0x000fe40003f05270 */
[----:B------:R-:W-:Y:S01]  /*4ca0*/  ISETP.NE.AND P2, PT, R92, 0x1, PT ;  /* 0x000000015c00780c */ /* 0x000fe20003f45270 */
[----:B----4-:R-:W-:Y:S01]  /*4cb0*/  IMAD.HI.U32 R34, R19, R16, RZ ;  /* 0x0000001013227227 */ /* 0x010fe200078e00ff */
[----:B------:R-:W-:Y:S02]  /*4cc0*/  SHF.R.U32.HI R31, RZ, R18, R31 ;  /* 0x00000012ff1f7219 */ /* 0x000fe4000001161f */
[----:B------:R-:W-:Y:S01]  /*4cd0*/  ISETP.NE.AND P5, PT, R2, 0x1, PT ;  /* 0x000000010200780c */ /* 0x000fe20003fa5270 */
[----:B------:R-:W-:Y:S01]  /*4ce0*/  IMAD.HI.U32 R36, R13, R16, RZ ;  /* 0x000000100d247227 */ /* 0x000fe200078e00ff */
[----:B------:R-:W-:Y:S02]  /*4cf0*/  SHF.R.U32.HI R34, RZ, R17, R34 ;  /* 0x00000011ff227219 */ /* 0x000fe40000011622 */
[----:B------:R-:W-:Y:S01]  /*4d00*/  SEL R3, R24, R31, !P0 ;  /* 0x0000001f18037207 */ /* 0x000fe20004000000 */
[C---:B------:R-:W-:Y:S01]  /*4d10*/  IMAD.HI.U32 R31, R8.reuse, R7, RZ ;  /* 0x00000007081f7227 */ /* 0x040fe200078e00ff */
[----:B------:R-:W-:Y:S02]  /*4d20*/  SEL R11, R19, R34, !P5 ;  /* 0x00000022130b7207 */ /* 0x000fe40006800000 */
[----:B------:R-:W-:Y:S01]  /*4d30*/  SHF.R.U32.HI R36, RZ, R17, R36 ;  /* 0x00000011ff247219 */ /* 0x000fe20000011624 */
[----:B------:R-:W-:Y:S01]  /*4d40*/  IMAD.HI.U32 R38, R3, R4, RZ ;  /* 0x0000000403267227 */ /* 0x000fe200078e00ff */
[----:B------:R-:W-:Y:S03]  /*4d50*/  SHF.R.U32.HI R31, RZ, R18, R31 ;  /* 0x00000012ff1f7219 */ /* 0x000fe6000001161f */
[----:B------:R-:W-:Y:S01]  /*4d60*/  IMAD.HI.U32 R34, R11, R4, RZ ;  /* 0x000000040b227227 */ /* 0x000fe200078e00ff */
[----:B------:R-:W-:Y:S02]  /*4d70*/  @P2 SHF.R.U32.HI R3, RZ, R5, R38 ;  /* 0x00000005ff032219 */ /* 0x000fe40000011626 */
[----:B------:R-:W-:Y:S02]  /*4d80*/  SEL R9, R8, R31, !P0 ;  /* 0x0000001f08097207 */ /* 0x000fe40004000000 */
[----:B------:R-:W-:Y:S01]  /*4d90*/  @P2 SHF.R.U32.HI R11, RZ, R5, R34 ;  /* 0x00000005ff0b2219 */ /* 0x000fe20000011622 */
[C---:B------:R-:W-:Y:S01]  /*4da0*/  IMAD R10, R92.reuse, R3, RZ ;  /* 0x000000035c0a7224 */ /* 0x040fe200078e02ff */
[----:B------:R-:W-:Y:S01]  /*4db0*/  SEL R3, R13, R36, !P5 ;  /* 0x000000240d037207 */ /* 0x000fe20006800000 */
[C---:B------:R-:W-:Y:S03]  /*4dc0*/  IMAD.HI.U32 R14, R9.reuse, R4, RZ ;  /* 0x00000004090e7227 */ /* 0x040fe600078e00ff */
[----:B------:R-:W-:Y:S01]  /*4dd0*/  ISETP.GE.AND P0, PT, R9, R10, PT ;  /* 0x0000000a0900720c */ /* 0x000fe20003f06270 */
[C---:B------:R-:W-:Y:S01]  /*4de0*/  IMAD R12, R92.reuse, R11, RZ ;  /* 0x0000000b5c0c7224 */ /* 0x040fe200078e02ff */
[-C--:B------:R-:W-:Y:S04]  /*4df0*/  SHF.R.U32.HI R14, RZ, R5.reuse, R14 ;  /* 0x00000005ff0e7219 */ /* 0x080fe8000001160e */
[----:B------:R-:W-:Y:S02]  /*4e00*/  ISETP.GE.OR P0, PT, R3, R12, P0 ;  /* 0x0000000c0300720c */ /* 0x000fe40000706670 */
[----:B------:R-:W-:Y:S05]  /*4e10*/  SEL R15, R9, R14, !P2 ;  /* 0x0000000e090f7207 */ /* 0x000fea0005000000 */
[----:B------:R-:W-:Y:S04]  /*4e20*/  IMAD.MOV R14, RZ, RZ, -R15 ;  /* 0x000000ffff0e7224 */ /* 0x000fe800078e0a0f */
[----:B------:R-:W-:Y:S02]  /*4e30*/  IMAD R14, R92, R14, R9 ;  /* 0x0000000e5c0e7224 */ /* 0x000fe400078e0209 */
[C---:B------:R-:W-:Y:S05]  /*4e40*/  @!P0 IMAD.HI.U32 R10, R3.reuse, R4, RZ ;  /* 0x00000004030a8227 */ /* 0x040fea00078e00ff */
[----:B------:R-:W-:Y:S04]  /*4e50*/  @!P0 SHF.R.U32.HI R10, RZ, R5, R10 ;  /* 0x00000005ff0a8219 */ /* 0x000fe8000001160a */
[----:B------:R-:W-:Y:S01]  /*4e60*/  @!P0 SEL R0, R3, R10, !P2 ;  /* 0x0000000a03008207 */ /* 0x000fe20005000000 */
[----:B------:R-:W-:Y:S03]  /*4e70*/  IMAD.MOV R10, RZ, RZ, -R3 ;  /* 0x000000ffff0a7224 */ /* 0x000fe600078e0a03 */
[----:B------:R-:W-:Y:S01]  /*4e80*/  @!P0 IADD3 R15, PT, PT, R15, -R0, RZ ;  /* 0x800000000f0f8210 */ /* 0x000fe20007ffe0ff */
[----:B------:R-:W-:Y:S01]  /*4e90*/  @!P0 IMAD R0, R11, R14, R0 ;  /* 0x0000000e0b008224 */ /* 0x000fe200078e0200 */
[----:B------:R-:W-:Y:S01]  /*4ea0*/  IADD3 R11, PT, PT, -R9, RZ, RZ ;  /* 0x000000ff090b7210 */ /* 0x000fe20007ffe1ff */
[----:B------:R-:W-:Y:S02]  /*4eb0*/  IMAD R13, R2, R10, R13 ;  /* 0x0000000a020d7224 */ /* 0x000fe400078e020d */
[----:B------:R-:W-:Y:S02]  /*4ec0*/  @!P0 IMAD R9, R15, R92, R3 ;  /* 0x0000005c0f098224 */ /* 0x000fe400078e0203 */
[----:B------:R-:W-:Y:S02]  /*4ed0*/  @!P0 IMAD.MOV.U32 R3, RZ, RZ, R0 ;  /* 0x000000ffff038224 */ /* 0x000fe400078e0000 */
[----:B------:R-:W-:Y:S02]  /*4ee0*/  IMAD R8, R6, R11, R8 ;  /* 0x0000000b06087224 */ /* 0x000fe400078e0208 */
[----:B------:R-:W-:Y:S02]  /*4ef0*/  IMAD R13, R3, R2, R13 ;  /* 0x00000002030d7224 */ /* 0x000fe400078e020d */
[----:B------:R-:W-:Y:S02]  /*4f00*/  IMAD R8, R9, R6, R8 ;  /* 0x0000000609087224 */ /* 0x000fe400078e0208 */
.L_x_95:
[----:B------:R-:W-:Y:S05]  /*4f10*/  BRA.U UP1, `(.L_x_96) ;  /* 0x0000000101107547 */ /* 0x000fea000b800000 */
[----:B------:R-:W-:Y:S04]  /*4f20*/  MOV R0, UR6 ;  /* 0x0000000600007c02 */ /* 0x000fe80008000f00 */
[----:B------:R-:W-:Y:S04]  /*4f30*/  SHF.L.U32 R3, R0, 0x1f, RZ ;  /* 0x0000001f00037819 */ /* 0x000fe800000006ff */
[----:B------:R-:W2:Y:S02]  /*4f40*/  SYNCS.PHASECHK.TRANS64.TRYWAIT P0, [UR7+0x1e8], R3 ;  /* 0x0001e803ff0075a7 */ /* 0x000ea40008001107 */
[----:B--2---:R-:W-:Y:S05]  /*4f50*/  @!P0 BRA `(.L_x_97) ;  /* 0x0000004800488947 */ /* 0x004fea0003800000 */
.L_x_96:
[----:B------:R-:W-:Y:S05]  /*4f60*/  BRA.U !UP6, `(.L_x_98) ;  /* 0x000000010e347547 */ /* 0x000fea000b800000 */
[----:B------:R-:W-:Y:S01]  /*4f70*/  UPLOP3.LUT UP0, UPT, UPT, UPT, UP5, 0x80, 0x8 ;  /* 0x000000000008789c */ /* 0x000fe20003f0f050 */
[----:B--2---:R-:W-:Y:S02]  /*4f80*/  HFMA2 R0, -RZ, RZ, 0, 5.9604644775390625e-08 ;  /* 0x00000001ff007431 */ /* 0x004fe400000001ff */
[----:B------:R-:W-:Y:S03]  /*4f90*/  IMAD.MOV.U32 R206, RZ, RZ, 0x1 ;  /* 0x00000001ffce7424 */ /* 0x000fe600078e00ff */
[----:B------:R-:W-:Y:S05]  /*4fa0*/  PLOP3.LUT P0, PT, PT, PT, UP0, 0x80, 0x8 ;  /* 0x000000000008781c */ /* 0x000fea0003f0f008 */
[----:B------:R-:W2:Y:S01]  /*4fb0*/  @UP0 LDCU.64 UR10, c[0x0][0x888] ;  /* 0x00011100ff0a07ac */ /* 0x000ea20008000a00 */
[----:B------:R-:W-:Y:S07]  /*4fc0*/  @UP0 UIMAD UR8, UR36, UR4, URZ ;  /* 0x00000004240802a4 */ /* 0x000fee000f8e02ff */
[----:B------:R-:W-:Y:S01]  /*4fd0*/  @!P0 PRMT R206, R0, 0x7610, R206 ;  /* 0x0000761000ce8816 */ /* 0x000fe200000000ce */
[----:B--2---:R-:W-:Y:S03]  /*4fe0*/  @UP0 UIMAD.WIDE UR10, UR8, 0x4, UR10 ;  /* 0x00000004080a08a5 */ /* 0x004fe6000f8e020a */
[----:B------:R-:W2:Y:S03]  /*4ff0*/  @!UP0 LDCU UR8, c[0x0][0x880] ;  /* 0x00011000ff0887ac */ /* 0x000ea60008000800 */
[----:B------:R-:W-:Y:S01]  /*5000*/  IMAD.U32 R10, RZ, RZ, UR10 ;  /* 0x0000000aff0a7e24 */ /* 0x000fe2000f8e00ff */
[----:B------:R-:W-:Y:S05]  /*5010*/  MOV R11, UR11 ;  /* 0x0000000b000b7c02 */ /* 0x000fea0008000f00 */
[----:B-----5:R3:W5:Y:S02]  /*5020*/  @P0 LDG.E R102, desc[UR46][R10.64] ;  /* 0x0000002e0a660981 */ /* 0x020764000c1e1900 */
[----:B--23--:R-:W-:Y:S07]  /*5030*/  @!P0 IMAD.U32 R102, RZ, RZ, UR8 ;  /* 0x00000008ff668e24 */ /* 0x00cfee000f8e00ff */
.L_x_98:
[----:B-----5:R-:W-:Y:S01]  /*5040*/  @!P4 ISETP.EQ.AND P5, PT, R102, RZ, PT ;  /* 0x000000ff6600c20c */ /* 0x020fe20003fa2270 */
[----:B------:R-:W-:Y:S01]  /*5050*/  @!UPT UIADD3 URZ, UPT, UPT, URZ, URZ, URZ ;  /* 0x000000fffffff290 */ /* 0x000fe2000fffe0ff */
[----:B------:R-:W-:Y:S11]  /*5060*/  @!P4 BRA `(.L_x_99) ;  /* 0x000000000014c947 */ /* 0x000ff60003800000 */
[----:B------:R-:W-:Y:S02]  /*5070*/  LOP3.LUT P0, RZ, R206, 0xff, RZ, 0xc0, !PT ;  /* 0x000000ffceff7812 */ /* 0x000fe4000780c0ff */
[----:B------:R-:W-:Y:S04]  /*5080*/  PLOP3.LUT P5, PT, PT, PT, UP0, 0x80, 0x8 ;  /* 0x000000000008781c */ /* 0x000fe80003faf008 */
[----:B------:R-:W-:Y:S07]  /*5090*/  PLOP3.LUT P5, PT, P5, PT, PT, 0x8, 0x80 ;  /* 0x000000000080781c */ /* 0x000fee0002fae170 */
[----:B------:R-:W-:Y:S11]  /*50a0*/  @P0 ISETP.EQ.AND P5, PT, R102, RZ, PT ;  /* 0x000000ff6600020c */ /* 0x000ff60003fa2270 */
[----:B------:R-:W-:Y:S02]  /*50b0*/  @!UPT UIADD3 URZ, UPT, UPT, URZ, URZ, URZ ;  /* 0x000000fffffff290 */ /* 0x000fe4000fffe0ff */
.L_x_99:
[----:B------:R-:W3:Y:S01]  /*50c0*/  SYNCS.PHASECHK.TRANS64.TRYWAIT P4, [UR7+0x1d8], R26 ;  /* 0x0001d81aff0075a7 */ /* 0x000ee20008081107 */
[----:B------:R-:W-:Y:S01]  /*50d0*/  @P3 SHF.R.U32.HI R27, RZ, 0x10, R21 ;  /* 0x00000010ff1b3819 */ /* 0x000fe20000011615 */
[----:B------:R-:W-:Y:S01]  /*50e0*/  VIADD R29, R29, 0x1 ;  /* 0x000000011d1d7836 */ /* 0x000fe20000000000 */
[----:B------:R-:W5:Y:S08]  /*50f0*/  LDC.64 R14, c[0x0][0xb10] ;  /* 0x0002c400ff0e7b82 */ /* 0x000f700000000a00 */
[----:B------:R-:W1:Y:S08]  /*5100*/  LDC.64 R10, c[0x0][0xb18] ;  /* 0x0002c600ff0a7b82 */ /* 0x000e700000000a00 */
[----:B--2---:R-:W2:Y:S08]  /*5110*/  @!P1 LDC R0, c[0x0][0xb20] ;  /* 0x0002c800ff009b82 */ /* 0x004eb00000000800 */
[----:B------:R-:W4:Y:S01]  /*5120*/  @!P1 LDC R3, c[0x0][0xb0c] ;  /* 0x0002c300ff039b82 */ /* 0x000f220000000800 */
[----:B-----5:R-:W-:Y:S05]  /*5130*/  @!P1 IMAD.HI.U32 R14, R13, R14, RZ ;  /* 0x0000000e0d0e9227 */ /* 0x020fea00078e00ff */
[----:B------:R-:W-:Y:S01]  /*5140*/  @!P1 SHF.R.U32.HI R14, RZ, R15, R14 ;  /* 0x0000000fff0e9219 */ /* 0x000fe2000001160e */
[----:B-1----:R-:W-:Y:S01]  /*5150*/  @!P1 IMAD.HI.U32 R11, R8, R11, RZ ;  /* 0x0000000b080b9227 */ /* 0x002fe200078e00ff */
[----:B------:R-:W-:Y:S04]  /*5160*/  @!P1 ISETP.NE.AND P0, PT, R10, 0x1, PT ;  /* 0x000000010a00980c */ /* 0x000fe80003f05270 */
[----:B--2---:R-:W-:Y:S02]  /*5170*/  @!P1 SHF.R.U32.HI R9, RZ, R0, R11 ;  /* 0x00000000ff099219 */ /* 0x004fe4000001160b */
[----:B----4-:R-:W-:Y:S02]  /*5180*/  @!P1 ISETP.NE.AND P2, PT, R3, 0x1, PT ;  /* 0x000000010300980c */ /* 0x010fe40003f45270 */
[----:B------:R-:W-:Y:S02]  /*5190*/  @!P1 SEL R9, R8, R9, !P0 ;  /* 0x0000000908099207 */ /* 0x000fe40004000000 */
[----:B------:R-:W-:Y:S02]  /*51a0*/  ELECT P0, URZ, PT ;  /* 0x0000000000ff782f */ /* 0x000fe40003800000 */
[----:B------:R-:W-:Y:S05]  /*51b0*/  @!P1 SEL R14, R13, R14, !P2 ;  /* 0x0000000e0d0e9207 */ /* 0x000fea0005000000 */
[----:B------:R-:W-:Y:S02]  /*51c0*/  @!P1 IMAD.IADD R0, R9, 0x1, -R14 ;  /* 0x0000000109009824 */ /* 0x000fe400078e0a0e */
[----:B------:R-:W-:Y:S02]  /*51d0*/  @!P1 IMAD.IADD R9, R14, 0x1, -R9 ;  /* 0x000000010e099824 */ /* 0x000fe400078e0a09 */
[----:B------:R-:W-:Y:S02]  /*51e0*/  @!P1 IMAD R13, R0, R3, R13 ;  /* 0x00000003000d9224 */ /* 0x000fe400078e020d */
[----:B------:R-:W-:Y:S01]  /*51f0*/  @!P1 IMAD R8, R9, R10, R8 ;  /* 0x0000000a09089224 */ /* 0x000fe200078e0208 */
[----:B---3--:R-:W-:Y:S06]  /*5200*/  @!P4 BRA `(.L_x_100) ;  /* 0x0000004400b4c947 */ /* 0x008fec0003800000 */
.L_x_205:
[----:B------:R-:W-:Y:S01]  /*5210*/  PLOP3.LUT P5, PT, P5, P0, PT, 0xf2, 0x2f ;  /* 0x00000000002f781c */ /* 0x000fe20002fa1e72 */
[----:B------:R-:W-:Y:S01]  /*5220*/  UMOV UR14, 0x0 ;  /* 0x00000000000e7882 */ /* 0x000fe20000000000 */
[----:B------:R-:W-:Y:S01]  /*5230*/  UMOV UR15, 0x10000000 ;  /* 0x10000000000f7882 */ /* 0x000fe20000000000 */
[----:B------:R-:W-:Y:S01]  /*5240*/  UMOV UR44, UR36 ;  /* 0x00000024002c7c82 */ /* 0x000fe20008000000 */
[----:B------:R-:W-:Y:S01]  /*5250*/  UMOV UR28, UR36 ;  /* 0x00000024001c7c82 */ /* 0x000fe20008000000 */
[----:B------:R-:W-:Y:S01]  /*5260*/  UMOV UR20, UR36 ;  /* 0x0000002400147c82 */ /* 0x000fe20008000000 */
[----:B------:R-:W-:Y:S01]  /*5270*/  UMOV UR12, UR36 ;  /* 0x00000024000c7c82 */ /* 0x000fe20008000000 */
[----:B------:R-:W-:Y:S06]  /*5280*/  LOP3.LUT R30, R30, 0x1, RZ, 0x3c, !PT ;  /* 0x000000011e1e7812 */ /* 0x000fec00078e3cff */
[----:B-1----:R-:W-:Y:S01]  /*5290*/  @!P5 IADD3 R3, P0, PT, R32, 0x580, RZ ;  /* 0x000005802003d810 */ /* 0x002fe20007f1e0ff */
[----:B------:R-:W-:Y:S01]  /*52a0*/  @!P5 IMAD R205, R205, 0xa0, RZ ;  /* 0x000000a0cdcdd824 */ /* 0x000fe200078e02ff */
[----:B------:R-:W-:Y:S01]  /*52b0*/  VOTEU.ALL UP4, P5 ;  /* 0x0000000000ff7886 */ /* 0x000fe20002880000 */
[----:B------:R-:W-:Y:S01]  /*52c0*/  @!P5 IMAD.SHL.U32 R207, R207, 0x40, RZ ;  /* 0x00000040cfcfd824 */ /* 0x000fe200078e00ff */
[----:B------:R-:W-:Y:S01]  /*52d0*/  @!P5 R2UR UR9, R3 ;  /* 0x000000000309d2ca */ /* 0x000fe200000e0000 */
[----:B------:R-:W-:Y:S01]  /*52e0*/  @!P5 IMAD.X R0, RZ, RZ, R33, P0 ;  /* 0x000000ffff00d224 */ /* 0x000fe200000e0621 */
[----:B------:R-:W-:Y:S01]  /*52f0*/  @!P5 R2UR UR42, R205 ;  /* 0x00000000cd2ad2ca */ /* 0x000fe200000e0000 */
[----:B------:R-:W-:Y:S01]  /*5300*/  @!UP4 UIADD3 UR41, UPT, UPT, UR7, 0x1d0, URZ ;  /* 0x000001d00729c890 */ /* 0x000fe2000fffe0ff */
[----:B------:R-:W-:Y:S01]  /*5310*/  @!P5 R2UR UR43, R207 ;  /* 0x00000000cf2bd2ca */ /* 0x000fe200000e0000 */
[----:B------:R-:W-:Y:S01]  /*5320*/  @!UP4 UIADD3 UR40, UPT, UPT, UR7, 0x300, URZ ;  /* 0x000003000728c890 */ /* 0x000fe2000fffe0ff */
[----:B------:R-:W-:Y:S01]  /*5330*/  @!P5 R2UR UR8, R0 ;  /* 0x000000000008d2ca */ /* 0x000fe200000e0000 */
[----:B------:R-:W-:Y:S01]  /*5340*/  VOTEU.ALL UP3, P5 ;  /* 0x0000000000ff7886 */ /* 0x000fe20002860000 */
[----:B------:R-:W-:Y:S01]  /*5350*/  @!UP4 UIADD3 UR32, UPT, UPT, UR7, 0xb00, URZ ;  /* 0x00000b000720c890 */ /* 0x000fe2000fffe0ff */
[----:B------:R-:W-:Y:S01]  /*5360*/  ISETP.NE.AND P0, PT, R29, 0x2, PT ;  /* 0x000000021d00780c */ /* 0x000fe20003f05270 */
[----:B------:R-:W-:Y:S01]  /*5370*/  VOTEU.ALL UP2, P5 ;  /* 0x0000000000ff7886 */ /* 0x000fe20002840000 */
[----:B------:R-:W-:Y:S01]  /*5380*/  UMOV UR33, UR41 ;  /* 0x0000002900217c82 */ /* 0x000fe20008000000 */
[----:B------:R-:W-:Y:S01]  /*5390*/  @!UP4 UIADD3 UR24, UPT, UPT, UR7, 0x1300, URZ ;  /* 0x000013000718c890 */ /* 0x000fe2000fffe0ff */
[----:B------:R-:W-:Y:S01]  /*53a0*/  IMAD.U32 R10, RZ, RZ, UR9 ;  /* 0x00000009ff0a7e24 */ /* 0x000fe2000f8e00ff */
[----:B------:R-:W-:Y:S01]  /*53b0*/  VOTEU.ALL UP1, P5 ;  /* 0x0000000000ff7886 */ /* 0x000fe20002820000 */
[----:B------:R-:W-:Y:S01]  /*53c0*/  @!UP4 UIADD3 UR34, UPT, UPT, UR42, 0x20, URZ ;  /* 0x000000202a22c890 */ /* 0x000fe2000fffe0ff */
[----:B------:R-:W-:Y:S01]  /*53d0*/  SEL R3, RZ, 0x1, P0 ;  /* 0x00000001ff037807 */ /* 0x000fe20000000000 */
[----:B------:R-:W-:Y:S01]  /*53e0*/  UMOV UR35, UR43 ;  /* 0x0000002b00237c82 */ /* 0x000fe20008000000 */
[----:B------:R-:W-:Y:S01]  /*53f0*/  @!P5 R2UR UR22, R10 ;  /* 0x000000000a16d2ca */ /* 0x000fe200000e0000 */
[----:B------:R-:W-:Y:S01]  /*5400*/  IMAD.U32 R11, RZ, RZ, UR8 ;  /* 0x00000008ff0b7e24 */ /* 0x000fe2000f8e00ff */
[----:B------:R-:W-:Y:S01]  /*5410*/  @!UP4 UIADD3 UR26, UPT, UPT, UR42, 0x40, URZ ;  /* 0x000000402a1ac890 */ /* 0x000fe2000fffe0ff */
[----:B------:R-:W-:Y:S01]  /*5420*/  LOP3.LUT R28, R28, R3, RZ, 0x3c, !PT ;  /* 0x000000031c1c7212 */ /* 0x000fe200078e3cff */
[----:B------:R-:W-:Y:S01]  /*5430*/  UMOV UR25, UR41 ;  /* 0x0000002900197c82 */ /* 0x000fe20008000000 */
[----:B------:R-:W-:Y:S01]  /*5440*/  UMOV UR27, UR43 ;  /* 0x0000002b001b7c82 */ /* 0x000fe20008000000 */
[----:B------:R-:W-:Y:S01]  /*5450*/  @!P5 R2UR UR23, R11 ;  /* 0x000000000b17d2ca */ /* 0x000fe200000e0000 */
[----:B------:R-:W-:Y:S01]  /*5460*/  @!UP4 UIADD3 UR16, UPT, UPT, UR7, 0x1b00, URZ ;  /* 0x00001b000710c890 */ /* 0x000fe2000fffe0ff */
[----:B------:R-:W-:Y:S01]  /*5470*/  SEL R29, R29, RZ, P0 ;  /* 0x000000ff1d1d7207 */ /* 0x000fe20000000000 */
[----:B------:R-:W-:Y:S01]  /*5480*/  @!UP4 UIADD3 UR18, UPT, UPT, UR42, 0x60, URZ ;  /* 0x000000602a12c890 */ /* 0x000fe2000fffe0ff */
[----:B------:R-:W-:Y:S01]  /*5490*/  IMAD.IADD R205, R8, 0x1, R181 ;  /* 0x0000000108cd7824 */ /* 0x000fe200078e02b5 */
[----:B------:R-:W-:Y:S01]  /*54a0*/  UMOV UR17, UR41 ;  /* 0x0000002900117c82 */ /* 0x000fe20008000000 */
[----:B------:R-:W-:Y:S01]  /*54b0*/  UMOV UR19, UR43 ;  /* 0x0000002b00137c82 */ /* 0x000fe20008000000 */
[----:B------:R-:W-:Y:S01]  /*54c0*/  @!UP4 UIADD3 UR8, UPT, UPT, UR7, 0x2300, URZ ;  /* 0x000023000708c890 */ /* 0x000fe2000fffe0ff */
[----:B------:R-:W-:Y:S01]  /*54d0*/  IMAD.IADD R207, R13, 0x1, R204 ;  /* 0x000000010dcf7824 */ /* 0x000fe200078e02cc */
[----:B------:R-:W-:Y:S01]  /*54e0*/  @!UP4 UIADD3 UR10, UPT, UPT, UR42, 0x80, URZ ;  /* 0x000000802a0ac890 */ /* 0x000fe2000fffe0ff */
[----:B------:R-:W-:Y:S01]  /*54f0*/  UMOV UR9, UR41 ;  /* 0x0000002900097c82 */ /* 0x000fe20008000000 */
[----:B------:R-:W-:Y:S02]  /*5500*/  UMOV UR11, UR43 ;  /* 0x0000002b000b7c82 */ /* 0x000fe40008000000 */
[----:B------:R-:W-:Y:S01]  /*5510*/  @!UP3 UTMALDG.3D [UR40], [UR22], desc[UR14] ;  /* 0x00000e281600b5b4 */ /* 0x000fe20008011000 */
[----:B------:R1:W-:Y:S01]  /*5520*/  @!UP2 UTMALDG.3D [UR32], [UR22], desc[UR14] ;  /* 0x00000e201600a5b4 */ /* 0x0003e20008011000 */
[----:B------:R-:W-:Y:S01]  /*5530*/  VOTEU.ALL UP2, P5 ;  /* 0x0000000000ff7886 */ /* 0x000fe20002840000 */
[----:B------:R2:W-:Y:S01]  /*5540*/  @!UP1 UTMALDG.3D [UR24], [UR22], desc[UR14] ;  /* 0x00000e18160095b4 */ /* 0x0005e20008011000 */
[----:B------:R-:W-:Y:S03]  /*5550*/  VOTEU.ALL UP1, P5 ;  /* 0x0000000000ff7886 */ /* 0x000fe60002820000 */
[----:B------:R2:W-:Y:S02]  /*5560*/  @!UP2 UTMALDG.3D [UR16], [UR22], desc[UR14] ;  /* 0x00000e101600a5b4 */ /* 0x0005e40008011000 */
[----:B------:R2:W-:Y:S01]  /*5570*/  @!UP1 UTMALDG.3D [UR8], [UR22], desc[UR14] ;  /* 0x00000e08160095b4 */ /* 0x0005e20008011000 */
[----:B------:R2:W-:Y:S01]  /*5580*/  @!P5 SYNCS.ARRIVE.TRANS64.RED.A0TR RZ, [UR7+0x1d0], R25 ;  /* 0x0001d019ffffd9a7 */ /* 0x0005e20008300407 */
[----:B------:R-:W-:Y:S01]  /*5590*/  UPLOP3.LUT UP1, UPT, UPT, UPT, UPT, 0x80, 0x8 ;  /* 0x000000000008789c */ /* 0x000fe20003f2f070 */
[----:B-1----:R-:W-:Y:S01]  /*55a0*/  @P3 R2UR UR36, R27 ;  /* 0x000000001b2432ca */ /* 0x002fe200000e0000 */
[----:B------:R-:W-:Y:S01]  /*55b0*/  SYNCS.ARRIVE.TRANS64.RED.A1T0 RZ, [UR37], RZ ;  /* 0x000000ffffff79a7 */ /* 0x000fe20008100425 */
[----:B------:R-:W-:Y:S02]  /*55c0*/  @!UPT UIADD3 URZ, UPT, UPT, URZ, URZ, URZ ;  /* 0x000000fffffff290 */ /* 0x000fe4000fffe0ff */
[----:B------:R-:W-:Y:S11]  /*55d0*/  @P3 BRA `(.L_x_101) ;  /* 0xfffffff400483947 */ /* 0x000ff6000383ffff */
[----:B------:R-:W-:Y:S07]  /*55e0*/  MOV R0, UR7 ;  /* 0x0000000700007c02 */ /* 0x000fee0008000f00 */
.L_x_102:
[----:B-1----:R-:W-:-:S04]  /*55f0*/  SHF.L.U32 R3, R30, 0x1f, RZ ;  /* 0x0000001f1e037819 */ /* 0x002fc800000006ff */
[----:B------:R1:W3:Y:S03]  /*5600*/  SYNCS.PHASECHK.TRANS64.TRYWAIT P0, [R0+URZ+0x1d8], R3 ;  /* 0x0001d803000075a7 */ /* 0x0002e600080011ff */
[----:B---3--:R-:W-:Y:S05]  /*5610*/  @!P0 NANOSLEEP.SYNCS 0x989680 ;  /* 0x009896800000895d */ /* 0x008fea0003900000 */
[----:B------:R-:W3:Y:S02]  /*5620*/  @!P0 SYNCS.PHASECHK.TRANS64 P0, [R0+URZ+0x1d8], R3 ;  /* 0x0001d803000085a7 */ /* 0x000ee400080010ff */
[----:B--23--:R-:W-:Y:S05]  /*5630*/  @P0 EXIT ;  /* 0x000000000000094d */ /* 0x00cfea0003800000 */
[----:B------:R-:W-:Y:S05]  /*5640*/  BRA `(.L_x_102) ;  /* 0xfffffffc00e87947 */ /* 0x000fea000383ffff */
.L_x_93:
[----:B------:R-:W-:-:S06]  /*5650*/  UISETP.GE.AND UP1, UPT, UR8, 0x4, UPT ;  /* 0x000000040800788c */ /* 0x000fcc000bf26270 */
[----:B------:R-:W-:-:S13]  /*5660*/  PLOP3.LUT P0, PT, PT, PT, UP1, 0x80, 0x8 ;  /* 0x000000000008781c */ /* 0x000fda0003f0f018 */
[----:B------:R-:W-:Y:S05]  /*5670*/  @!P0 EXIT ;  /* 0x000000000000894d */ /* 0x000fea0003800000 */
[----:B------:R-:W-:Y:S01]  /*5680*/  BAR.SYNC.DEFER_BLOCKING 0x6, 0xa0 ;  /* 0x0182800000007b1d */ /* 0x000fe20000010000 */
[C---:B------:R-:W-:Y:S01]  /*5690*/  IMAD.SHL.U32 R5, R211.reuse, 0x20, RZ ;  /* 0x00000020d3057824 */ /* 0x040fe200078e00ff */
[----:B------:R-:W-:Y:S01]  /*56a0*/  CS2R R216, SRZ ;  /* 0x0000000000d87805 */ /* 0x000fe2000001ff00 */
[C---:B------:R-:W-:Y:S02]  /*56b0*/  IMAD.SHL.U32 R0, R211.reuse, 0x10, RZ ;  /* 0x00000010d3007824 */ /* 0x040fe400078e00ff */
[----:B------:R-:W-:Y:S01]  /*56c0*/  IMAD.SHL.U32 R212, R211, 0x4, RZ ;  /* 0x00000004d3d47824 */ /* 0x000fe200078e00ff */
[----:B------:R-:W-:Y:S02]  /*56d0*/  UMOV UR41, 0x400 ;  /* 0x0000040000297882 */ /* 0x000fe40000000000 */
[----:B------:R-:W1:Y:S01]  /*56e0*/  LDC R209, c[0x0][0x370] ;  /* 0x0000dc00ffd17b82 */ /* 0x000e620000000800 */
[----:B------:R-:W-:Y:S01]  /*56f0*/  ULEA UR41, UR37, UR41, 0x18 ;  /* 0x0000002925297291 */ /* 0x000fe2000f8ec0ff */
[----:B------:R-:W-:Y:S01]  /*5700*/  LOP3.LUT R2, R5, 0x80, RZ, 0xc0, !PT ;  /* 0x0000008005027812 */ /* 0x000fe200078ec0ff */
[----:B------:R-:W-:Y:S01]  /*5710*/  IMAD.MOV.U32 R96, RZ, RZ, RZ ;  /* 0x000000ffff607224 */ /* 0x000fe200078e00ff */
[----:B------:R-:W-:Y:S01]  /*5720*/  LOP3.LUT R0, R0, 0x600, RZ, 0xc0, !PT ;  /* 0x0000060000007812 */ /* 0x000fe200078ec0ff */
[----:B------:R-:W-:Y:S01]  /*5730*/  UIADD3 UR4, UPT, UPT, UR41, 0x2b00, URZ ;  /* 0x00002b0029047890 */ /* 0x000fe2000fffe0ff */
[----:B------:R-:W-:Y:S01]  /*5740*/  LOP3.LUT R7, R2, 0x10, R211, 0xf8, !PT ;  /* 0x0000001002077812 */ /* 0x000fe200078ef8d3 */
[----:B------:R-:W-:Y:S01]  /*5750*/  IMAD.U32 R2, R211, 0x10000, RZ ;  /* 0x00010000d3027824 */ /* 0x000fe200078e00ff */
[----:B------:R-:W2:Y:S01]  /*5760*/  LDC R94, c[0x0][0xb0c] ;  /* 0x0002c300ff5e7b82 */ /* 0x000ea20000000800 */
[--C-:B------:R-:W-:Y:S01]  /*5770*/  LOP3.LUT R0, R0, 0x60, R5.reuse, 0xf8, !PT ;  /* 0x0000006000007812 */ /* 0x100fe200078ef805 */
[----:B------:R-:W-:Y:S01]  /*5780*/  IMAD.MOV.U32 R220, RZ, RZ, RZ ;  /* 0x000000ffffdc7224 */ /* 0x000fe200078e00ff */
[----:B------:R-:W-:Y:S01]  /*5790*/  LOP3.LUT R212, R7, 0x10, R212, 0x78, !PT ;  /* 0x0000001007d47812 */ /* 0x000fe200078e78d4 */
[----:B------:R-:W-:Y:S01]  /*57a0*/  IMAD.MOV.U32 R215, RZ, RZ, RZ ;  /* 0x000000ffffd77224 */ /* 0x000fe200078e00ff */
[----:B------:R-:W-:Y:S01]  /*57b0*/  LOP3.LUT R2, R2, 0x600000, RZ, 0xc0, !PT ;  /* 0x0060000002027812 */ /* 0x000fe200078ec0ff */
[----:B------:R-:W-:Y:S01]  /*57c0*/  IMAD.U32 R218, RZ, RZ, UR4 ;  /* 0x00000004ffda7e24 */ /* 0x000fe2000f8e00ff */
[----:B------:R-:W-:Y:S01]  /*57d0*/  LOP3.LUT R5, R0, 0x100, R5, 0xf8, !PT ;  /* 0x0000010000057812 */ /* 0x000fe200078ef805 */
[----:B------:R-:W4:Y:S01]  /*57e0*/  LDC R208, c[0x0][0xb20] ;  /* 0x0002c800ffd07b82 */ /* 0x000f220000000800 */
[----:B------:R-:W3:Y:S01]  /*57f0*/  LDS R3, [UR41+0x2a0] ;  /* 0x0002a029ff037984 */ /* 0x000ee20008000800 */
[----:B------:R-:W1:Y:S01]  /*5800*/  LDCU.64 UR44, c[0x0][0x348] ;  /* 0x00006900ff2c77ac */ /* 0x000e620008000a00 */
[----:B------:R-:W-:Y:S01]  /*5810*/  LOP3.LUT R212, R5, R212, RZ, 0xfc, !PT ;  /* 0x000000d405d47212 */ /* 0x000fe200078efcff */
[----:B------:R-:W1:Y:S04]  /*5820*/  LDCU.64 UR38, c[0x0][0x888] ;  /* 0x00011100ff2677ac */ /* 0x000e680008000a00 */
[----:B------:R-:W1:Y:S01]  /*5830*/  LDC R93, c[0x0][0xb30] ;  /* 0x0002cc00ff5d7b82 */ /* 0x000e620000000800 */
[----:B------:R-:W-:-:S07]  /*5840*/  UIADD3 UR40, UPT, UPT, UR41, 0x300, URZ ;  /* 0x0000030029287890 */ /* 0x000fce000fffe0ff */
[----:B------:R-:W1:Y:S08]  /*5850*/  LDC.64 R194, c[0x0][0xb10] ;  /* 0x0002c400ffc27b82 */ /* 0x000e700000000a00 */
[----:B------:R-:W1:Y:S08]  /*5860*/  LDC.64 R90, c[0x0][0xb18] ;  /* 0x0002c600ff5a7b82 */ /* 0x000e700000000a00 */
[----:B------:R-:W1:Y:S08]  /*5870*/  LDC.64 R190, c[0x0][0x888] ;  /* 0x00022200ffbe7b82 */ /* 0x000e700000000a00 */
[----:B------:R-:W1:Y:S01]  /*5880*/  LDC.64 R88, c[0x0][0xb28] ;  /* 0x0002ca00ff587b82 */ /* 0x000e620000000a00 */
[----:B---3--:R-:W-:-:S07]  /*5890*/  IMAD.IADD R2, R3, 0x1, R2 ;  /* 0x0000000103027824 */ /* 0x008fce00078e0202 */
[----:B------:R-:W3:Y:S08]  /*58a0*/  LDC.64 R192, c[0x0][0x890] ;  /* 0x00022400ffc07b82 */ /* 0x000ef00000000a00 */
[----:B------:R-:W1:Y:S08]  /*58b0*/  LDC.64 R188, c[0x0][0x8b0] ;  /* 0x00022c00ffbc7b82 */ /* 0x000e700000000a00 */
[----:B------:R-:W1:Y:S08]  /*58c0*/  LDC.64 R182, c[0x0][0x8a8] ;  /* 0x00022a00ffb67b82 */ /* 0x000e700000000a00 */
[----:B--2-4-:R-:W1:Y:S02]  /*58d0*/  LDC R210, c[0x0][0x374] ;  /* 0x0000dd00ffd27b82 */ /* 0x014e640000000800 */
.L_x_124:
[----:B------:R-:W-:Y:S02]  /*58e0*/  LEA R0, R220, UR41, 0x3 ;  /* 0x00000029dc007c11 */ /* 0x000fe4000f8e18ff */
[----:B------:R-:W-:Y:S02]  /*58f0*/  SHF.L.U32 R3, R216, 0x1f, RZ ;  /* 0x0000001fd8037819 */ /* 0x000fe400000006ff */
[----:B------:R-:W-:Y:S02]  /*5900*/  LEA R16, R220, UR41, 0x4 ;  /* 0x00000029dc107c11 */ /* 0x000fe4000f8e20ff */
[----:B--2---:R-:W2:Y:S02]  /*5910*/  SYNCS.PHASECHK.TRANS64.TRYWAIT P0, [R0+URZ+0x1f0], R3 ;  /* 0x0001f003000075a7 */ /* 0x004ea400080011ff */
[----:B-12---:R-:W-:Y:S05]  /*5920*/  @!P0 BRA `(.L_x_103) ;  /* 0x0000004000048947 */ /* 0x006fea0003800000 */
.L_x_206:
[----:B------:R-:W4:Y:S01]  /*5930*/  LDC.64 R14, c[0x0][0xb10] ;  /* 0x0002c400ff0e7b82 */ /* 0x000f220000000a00 */
[----:B------:R-:W3:Y:S01]  /*5940*/  LDS.128 R16, [R16+0x280] ;  /* 0x0002800010107984 */ /* 0x000ee20000000c00 */
[----:B-1----:R-:W-:Y:S01]  /*5950*/  ISETP.NE.AND P1, PT, R93, 0x1, PT ;  /* 0x000000015d00780c */ /* 0x002fe20003f25270 */
[----:B--2---:R-:W-:Y:S01]  /*5960*/  VIADD R0, R0, 0x200 ;  /* 0x0000020000007836 */ /* 0x004fe20000000000 */
[----:B------:R-:W-:Y:S04]  /*5970*/  ISETP.GE.AND P0, PT, R92, 0x1, PT ;  /* 0x000000015c00780c */ /* 0x000fe80003f06270 */
[----:B------:R-:W1:Y:S01]  /*5980*/  LDC.64 R12, c[0x0][0xb18] ;  /* 0x0002c600ff0c7b82 */ /* 0x000e620000000a00 */
[----:B------:R-:W-:Y:S01]  /*5990*/  PRMT R0, RZ, 0x654, R0 ;  /* 0x00000654ff007816 */ /* 0x000fe20000000000 */
[----:B------:R-:W-:Y:S01]  /*59a0*/  @!PT LDS RZ, [RZ] ;  /* 0x00000000fffff984 */ /* 0x000fe20000000800 */
[----:B------:R-:W-:Y:S01]  /*59b0*/  @!PT LDS RZ, [RZ] ;  /* 0x00000000fffff984 */ /* 0x000fe20000000800 */
[----:B------:R-:W-:Y:S01]  /*59c0*/  @!PT LDS RZ, [RZ] ;  /* 0x00000000fffff984 */ /* 0x000fe20000000800 */
[----:B------:R-:W-:Y:S01]  /*59d0*/  @!PT LDS RZ, [RZ] ;  /* 0x00000000fffff984 */ /* 0x000fe20000000800 */
[----:B------:R2:W-:Y:S06]  /*59e0*/  MEMBAR.ALL.CTA ;  /* 0x0000000000007992 */ /* 0x0005ec0000008000 */
[----:B--2---:R-:W2:Y:S01]  /*59f0*/  FENCE.VIEW.ASYNC.S ;  /* 0x00000000000073c6 */ /* 0x004ea20000000000 */
[----:B------:R-:W1:Y:S08]  /*5a00*/  @!P1 LDC R11, c[0x0][0xb20] ;  /* 0x0002c800ff0b9b82 */ /* 0x000e700000000800 */
[----:B------:R-:W1:Y:S01]  /*5a10*/  @!P1 LDC R10, c[0x0][0xb0c] ;  /* 0x0002c300ff0a9b82 */ /* 0x000e620000000800 */
[----:B--2---:R2:W-:Y:S01]  /*5a20*/  SYNCS.ARRIVE.TRANS64.RED.A1T0 RZ, [R0+URZ], RZ ;  /* 0x000000ff00ff79a7 */ /* 0x0045e200081004ff */
[----:B---3--:R-:W-:Y:S04]  /*5a30*/  LOP3.LUT P4, RZ, R18, 0x1, RZ, 0xc0, !PT ;  /* 0x0000000112ff7812 */ /* 0x008fe8000788c0ff */
[----:B------:R-:W-:Y:S09]  /*5a40*/  P2R R219, PR, RZ, 0x10 ;  /* 0x00000010ffdb7803 */ /* 0x000ff20000000000 */
[----:B------:R-:W-:Y:S02]  /*5a50*/  @P4 MOV R97, R16 ;  /* 0x0000001000614202 */ /* 0x000fe40000000f00 */
[----:B------:R-:W-:Y:S01]  /*5a60*/  @P4 LOP3.LUT R95, R17, 0xffff, RZ, 0xc0, !PT ;  /* 0x0000ffff115f4812 */ /* 0x000fe200078ec0ff */
[----:B--2-4-:R-:W-:Y:S06]  /*5a70*/  @!P0 BRA `(.L_x_104) ;  /* 0x0000000000a48947 */ /* 0x014fec0003800000 */
[----:B------:R-:W-:Y:S01]  /*5a80*/  IMAD.HI.U32 R21, R210, R91, RZ ;  /* 0x0000005bd2157227 */ /* 0x000fe200078e00ff */
[----:B------:R-:W-:Y:S02]  /*5a90*/  ISETP.NE.AND P0, PT, R90, 0x1, PT ;  /* 0x000000015a00780c */ /* 0x000fe40003f05270 */
[----:B------:R-:W-:Y:S01]  /*5aa0*/  ISETP.NE.AND P2, PT, R92, 0x1, PT ;  /* 0x000000015c00780c */ /* 0x000fe20003f45270 */
[----:B------:R-:W-:Y:S01]  /*5ab0*/  IMAD.HI.U32 R20, R209, R194, RZ ;  /* 0x000000c2d1147227 */ /* 0x000fe200078e00ff */
[----:B------:R-:W-:Y:S02]  /*5ac0*/  SHF.R.U32.HI R21, RZ, R208, R21 ;  /* 0x000000d0ff157219 */ /* 0x000fe40000011615 */
[----:B------:R-:W-:Y:S01]  /*5ad0*/  ISETP.NE.AND P3, PT, R94, 0x1, PT ;  /* 0x000000015e00780c */ /* 0x000fe20003f65270 */
[----:B------:R-:W-:Y:S01]  /*5ae0*/  IMAD.HI.U32 R24, R97, R194, RZ ;  /* 0x000000c261187227 */ /* 0x000fe200078e00ff */
[----:B------:R-:W-:Y:S02]  /*5af0*/  SHF.R.U32.HI R20, RZ, R195, R20 ;  /* 0x000000c3ff147219 */ /* 0x000fe40000011614 */
[----:B------:R-:W-:Y:S01]  /*5b00*/  SEL R3, R210, R21, !P0 ;  /* 0x00000015d2037207 */ /* 0x000fe20004000000 */
[----:B------:R-:W-:Y:S01]  /*5b10*/  IMAD.HI.U32 R21, R95, R91, RZ ;  /* 0x0000005b5f157227 */ /* 0x000fe200078e00ff */
[----:B------:R-:W-:Y:S02]  /*5b20*/  SEL R7, R209, R20, !P3 ;  /* 0x00000014d1077207 */ /* 0x000fe40005800000 */
[----:B------:R-:W-:Y:S01]  /*5b30*/  SHF.R.U32.HI R24, RZ, R195, R24 ;  /* 0x000000c3ff187219 */ /* 0x000fe20000011618 */
[-C--:B------:R-:W-:Y:S04]  /*5b40*/  IMAD.HI.U32 R20, R3, R88.reuse, RZ ;  /* 0x0000005803147227 */ /* 0x080fe800078e00ff */
[----:B------:R-:W-:Y:S01]  /*5b50*/  IMAD.HI.U32 R22, R7, R88, RZ ;  /* 0x0000005807167227 */ /* 0x000fe200078e00ff */
[-C--:B------:R-:W-:Y:S02]  /*5b60*/  @P2 SHF.R.U32.HI R3, RZ, R89.reuse, R20 ;  /* 0x00000059ff032219 */ /* 0x080fe40000011614 */
[----:B------:R-:W-:Y:S02]  /*5b70*/  SHF.R.U32.HI R20, RZ, R208, R21 ;  /* 0x000000d0ff147219 */ /* 0x000fe40000011615 */
[----:B------:R-:W-:Y:S01]  /*5b80*/  @P2 SHF.R.U32.HI R7, RZ, R89, R22 ;  /* 0x00000059ff072219 */ /* 0x000fe20000011616 */
[C---:B------:R-:W-:Y:S01]  /*5b90*/  IMAD R4, R92.reuse, R3, RZ ;  /* 0x000000035c047224 */ /* 0x040fe200078e02ff */
[----:B------:R-:W-:Y:S02]  /*5ba0*/  SEL R5, R95, R20, !P0 ;  /* 0x000000145f057207 */ /* 0x000fe40004000000 */
[----:B------:R-:W-:Y:S01]  /*5bb0*/  SEL R3, R97, R24, !P3 ;  /* 0x0000001861037207 */ /* 0x000fe20005800000 */
[----:B------:R-:W-:Y:S01]  /*5bc0*/  IMAD R6, R92, R7, RZ ;  /* 0x000000075c067224 */ /* 0x000fe200078e02ff */
[C---:B------:R-:W-:Y:S01]  /*5bd0*/  ISETP.GE.AND P0, PT, R5.reuse, R4, PT ;  /* 0x000000040500720c */ /* 0x040fe20003f06270 */
[----:B------:R-:W-:Y:S03]  /*5be0*/  IMAD.HI.U32 R8, R5, R88, RZ ;  /* 0x0000005805087227 */ /* 0x000fe600078e00ff */
[----:B------:R-:W-:Y:S01]  /*5bf0*/  ISETP.GE.OR P0, PT, R3, R6, P0 ;  /* 0x000000060300720c */ /* 0x000fe20000706670 */
[----:B------:R-:W-:Y:S01]  /*5c00*/  IMAD.MOV R6, RZ, RZ, -R3 ;  /* 0x000000ffff067224 */ /* 0x000fe200078e0a03 */
[-C--:B------:R-:W-:Y:S03]  /*5c10*/  SHF.R.U32.HI R8, RZ, R89.reuse, R8 ;  /* 0x00000059ff087219 */ /* 0x080fe60000011608 */
[----:B------:R-:W-:Y:S01]  /*5c20*/  IMAD R97, R94, R6, R97 ;  /* 0x000000065e617224 */ /* 0x000fe200078e0261 */
[----:B------:R-:W-:Y:S05]  /*5c30*/  SEL R9, R5, R8, !P2 ;  /* 0x0000000805097207 */ /* 0x000fea0005000000 */
[----:B------:R-:W-:Y:S02]  /*5c40*/  IMAD.MOV R8, RZ, RZ, -R9 ;  /* 0x000000ffff087224 */ /* 0x000fe400078e0a09 */
[C---:B------:R-:W-:Y:S04]  /*5c50*/  @!P0 IMAD.HI.U32 R4, R3.reuse, R88, RZ ;  /* 0x0000005803048227 */ /* 0x040fe800078e00ff */
[----:B------:R-:W-:Y:S01]  /*5c60*/  IMAD R8, R92, R8, R5 ;  /* 0x000000085c087224 */ /* 0x000fe200078e0205 */
[----:B------:R-:W-:Y:S04]  /*5c70*/  @!P0 SHF.R.U32.HI R4, RZ, R89, R4 ;  /* 0x00000059ff048219 */ /* 0x000fe80000011604 */
[----:B------:R-:W-:Y:S02]  /*5c80*/  @!P0 SEL R0, R3, R4, !P2 ;  /* 0x0000000403008207 */ /* 0x000fe40005000000 */
[----:B------:R-:W-:Y:S02]  /*5c90*/  IADD3 R4, PT, PT, -R5, RZ, RZ ;  /* 0x000000ff05047210 */ /* 0x000fe40007ffe1ff */
[----:B------:R-:W-:Y:S01]  /*5ca0*/  @!P0 IADD3 R9, PT, PT, R9, -R0, RZ ;  /* 0x8000000009098210 */ /* 0x000fe20007ffe0ff */
[----:B------:R-:W-:Y:S02]  /*5cb0*/  @!P0 IMAD R0, R7, R8, R0 ;  /* 0x0000000807008224 */ /* 0x000fe400078e0200 */
[----:B------:R-:W-:Y:S02]  /*5cc0*/  IMAD R95, R90, R4, R95 ;  /* 0x000000045a5f7224 */ /* 0x000fe400078e025f */
[----:B------:R-:W-:Y:S02]  /*5cd0*/  @!P0 IMAD R5, R9, R92, R3 ;  /* 0x0000005c09058224 */ /* 0x000fe400078e0203 */
[----:B------:R-:W-:Y:S04]  /*5ce0*/  @!P0 IMAD.MOV.U32 R3, RZ, RZ, R0 ;  /* 0x000000ffff038224 */ /* 0x000fe800078e0000 */
[----:B------:R-:W-:Y:S02]  /*5cf0*/  IMAD R97, R3, R94, R97 ;  /* 0x0000005e03617224 */ /* 0x000fe400078e0261 */
[----:B------:R-:W-:Y:S07]  /*5d00*/  IMAD R95, R5, R90, R95 ;  /* 0x0000005a055f7224 */ /* 0x000fee00078e025f */
.L_x_104:
[----:B-1----:R-:W-:Y:S01]  /*5d10*/  @!P1 IMAD.HI.U32 R4, R95, R13, RZ ;  /* 0x0000000d5f049227 */ /* 0x002fe200078e00ff */
[----:B------:R-:W-:Y:S01]  /*5d20*/  @!P1 ISETP.NE.AND P0, PT, R12, 0x1, PT ;  /* 0x000000010c00980c */ /* 0x000fe20003f05270 */
[----:B------:R-:W-:Y:S01]  /*5d30*/  ULOP3.LUT UP0, URZ, UR40, 0x90, URZ, 0xc0, !UPT ;  /* 0x0000009028ff7892 */ /* 0x000fe2000f80c0ff */
[----:B------:R-:W-:Y:S01]  /*5d40*/  @!P1 ISETP.NE.AND P2, PT, R10, 0x1, PT ;  /* 0x000000010a00980c */ /* 0x000fe20003f45270 */
[----:B------:R-:W-:Y:S01]  /*5d50*/  @!P1 IMAD.HI.U32 R0, R97, R14, RZ ;  /* 0x0000000e61009227 */ /* 0x000fe200078e00ff */
[----:B------:R-:W-:Y:S02]  /*5d60*/  @!P1 SHF.R.U32.HI R4, RZ, R11, R4 ;  /* 0x0000000bff049219 */ /* 0x000fe40000011604 */
[----:B------:R-:W-:Y:S01]  /*5d70*/  @P4 SHF.R.U32.HI R214, RZ, 0x10, R17 ;  /* 0x00000010ffd64819 */ /* 0x000fe20000011611 */
[----:B------:R-:W-:Y:S01]  /*5d80*/  VIADD R220, R220, 0x1 ;  /* 0x00000001dcdc7836 */ /* 0x000fe20000000000 */
[----:B------:R-:W-:Y:S02]  /*5d90*/  @!P1 SHF.R.U32.HI R0, RZ, R15, R0 ;  /* 0x0000000fff009219 */ /* 0x000fe40000011600 */
[----:B------:R-:W-:Y:S02]  /*5da0*/  @!P1 SEL R3, R95, R4, !P0 ;  /* 0x000000045f039207 */ /* 0x000fe40004000000 */
[----:B------:R-:W-:Y:S05]  /*5db0*/  @!P1 SEL R4, R97, R0, !P2 ;  /* 0x0000000061049207 */ /* 0x000fea0005000000 */
[----:B------:R-:W-:Y:S02]  /*5dc0*/  @!P1 IMAD.IADD R0, R3, 0x1, -R4 ;  /* 0x0000000103009824 */ /* 0x000fe400078e0a04 */
[----:B------:R-:W-:Y:S02]  /*5dd0*/  @!P1 IMAD.IADD R3, R4, 0x1, -R3 ;  /* 0x0000000104039824 */ /* 0x000fe400078e0a03 */
[----:B------:R-:W-:Y:S02]  /*5de0*/  @!P1 IMAD R97, R0, R10, R97 ;  /* 0x0000000a00619224 */ /* 0x000fe400078e0261 */
[----:B------:R-:W-:Y:S01]  /*5df0*/  @!P1 IMAD R95, R3, R12, R95 ;  /* 0x0000000c035f9224 */ /* 0x000fe200078e025f */
[----:B------:R-:W-:Y:S06]  /*5e00*/  BRA.U !UP0, `(.L_x_105) ;  /* 0x0000000108407547 */ /* 0x000fec000b800000 */
[----:B------:R-:W1:Y:S01]  /*5e10*/  LDCU.64 UR8, c[0x4][0x80] ;  /* 0x01001000ff0877ac */ /* 0x000e620008000a00 */
[----:B------:R-:W-:Y:S01]  /*5e20*/  MOV R15, 0x0 ;  /* 0x00000000000f7802 */ /* 0x000fe20000000f00 */
[----:B------:R-:W-:Y:S02]  /*5e30*/  HFMA2 R12, -RZ, RZ, 0, 5.9604644775390625e-08 ;  /* 0x00000001ff0c7431 */ /* 0x000fe400000001ff */
[----:B------:R-:W-:Y:S02]  /*5e40*/  IMAD.MOV.U32 R8, RZ, RZ, 0x70 ;  /* 0x00000070ff087424 */ /* 0x000fe400078e00ff */
[----:B------:R-:W-:Y:S01]  /*5e50*/  IMAD.MOV.U32 R13, RZ, RZ, RZ ;  /* 0x000000ffff0d7224 */ /* 0x000fe200078e00ff */
[----:B------:R-:W2:Y:S01]  /*5e60*/  LDCU.64 UR6, c[0x4][0x88] ;  /* 0x01001100ff0677ac */ /* 0x000ea20008000a00 */
[----:B------:R-:W3:Y:S01]  /*5e70*/  LDC.64 R14, c[0x4][R15] ;  /* 0x010000000f0e7b82 */ /* 0x000ee20000000a00 */
[----:B------:R-:W4:Y:S01]  /*5e80*/  LDCU.64 UR4, c[0x4][0x8] ;  /* 0x01000100ff0477ac */ /* 0x000f220008000a00 */
[----:B-1----:R-:W-:Y:S01]  /*5e90*/  MOV R5, UR9 ;  /* 0x0000000900057c02 */ /* 0x002fe20008000f00 */
[----:B------:R-:W-:Y:S01]  /*5ea0*/  IMAD.U32 R4, RZ, RZ, UR8 ;  /* 0x00000008ff047e24 */ /* 0x000fe2000f8e00ff */
[----:B--2---:R-:W-:Y:S01]  /*5eb0*/  MOV R7, UR7 ;  /* 0x0000000700077c02 */ /* 0x004fe20008000f00 */
[----:B------:R-:W-:Y:S01]  /*5ec0*/  IMAD.U32 R6, RZ, RZ, UR6 ;  /* 0x00000006ff067e24 */ /* 0x000fe2000f8e00ff */
[----:B----4-:R-:W-:Y:S01]  /*5ed0*/  MOV R11, UR5 ;  /* 0x00000005000b7c02 */ /* 0x010fe20008000f00 */
[----:B------:R-:W-:Y:S02]  /*5ee0*/  IMAD.U32 R10, RZ, RZ, UR4 ;  /* 0x00000004ff0a7e24 */ /* 0x000fe4000f8e00ff */
[----:B------:R-:W-:Y:S07]  /*5ef0*/  LEPC R20, `(.L_x_105) ;  /* 0x000000001014794e */ /* 0x000fee0000000000 */
[----:B---3-5:R-:W-:Y:S05]  /*5f00*/  CALL.ABS.NOINC R14 ;  /* 0x000000000e007343 */ /* 0x028fea0003c00000 */
.L_x_105:
[----:B------:R-:W-:Y:S01]  /*5f10*/  LOP3.LUT P0, RZ, R218, 0x90, RZ, 0xc0, !PT ;  /* 0x00000090daff7812 */ /* 0x000fe2000780c0ff */
[----:B------:R-:W-:Y:S11]  /*5f20*/  BSSY.RECONVERGENT B6, `(.L_x_106) ;  /* 0x0000013000067945 */ /* 0x000ff60003800200 */
[----:B------:R-:W-:Y:S01]  /*5f30*/  @!UPT UIADD3 URZ, UPT, UPT, URZ, URZ, URZ ;  /* 0x000000fffffff290 */ /* 0x000fe2000fffe0ff */
[----:B------:R-:W-:Y:S05]  /*5f40*/  @!P0 BRA `(.L_x_107) ;  /* 0x0000000000408947 */ /* 0x000fea0003800000 */
        /* <DEDUP_REMOVED lines=16> */
.L_x_107:
[----:B------:R-:W-:Y:S05]  /*6050*/  BSYNC.RECONVERGENT B6 ;  /* 0x0000000000067941 */ /* 0x000fea0003800200 */
.L_x_106:
[----:B------:R-:W-:Y:S01]  /*6060*/  ISETP.NE.U32.AND P3, PT, R192, RZ, PT ;  /* 0x000000ffc000720c */ /* 0x000fe20003f65070 */
[----:B------:R-:W-:Y:S01]  /*6070*/  UISETP.NE.AND UP1, UPT, UR42, URZ, UPT ;  /* 0x000000ff2a00728c */ /* 0x000fe2000bf25270 */
[----:B------:R-:W-:Y:S02]  /*6080*/  ISETP.NE.U32.AND P4, PT, R188, RZ, PT ;  /* 0x000000ffbc00720c */ /* 0x000fe40003f85070 */
[----:B------:R-:W-:Y:S02]  /*6090*/  ISETP.NE.AND.EX P3, PT, R193, RZ, PT, P3 ;  /* 0x000000ffc100720c */ /* 0x000fe40003f65330 */
[----:B------:R-:W-:Y:S02]  /*60a0*/  PLOP3.LUT P1, PT, PT, PT, PT, 0x8, 0x80 ;  /* 0x000000000080781c */ /* 0x000fe40003f2e170 */
[----:B------:R-:W-:Y:S02]  /*60b0*/  PLOP3.LUT P0, PT, PT, PT, UP1, 0x80, 0x8 ;  /* 0x000000000008781c */ /* 0x000fe40003f0f018 */
[----:B------:R-:W-:Y:S02]  /*60c0*/  ISETP.NE.AND.EX P4, PT, R189, RZ, PT, P4 ;  /* 0x000000ffbd00720c */ /* 0x000fe40003f85340 */
[----:B------:R-:W1:Y:S09]  /*60d0*/  @UP1 LDCU.64 UR4, c[0x0][0x888] ;  /* 0x00011100ff0417ac */ /* 0x000e720008000a00 */
[----:B------:R-:W-:Y:S01]  /*60e0*/  @P0 PLOP3.LUT P1, PT, P3, PT, PT, 0x80, 0x8 ;  /* 0x000000000008081c */ /* 0x000fe20001f2f070 */
[----:B-1----:R-:W-:Y:S04]  /*60f0*/  @UP1 UISETP.NE.U32.AND UP0, UPT, UR4, URZ, UPT ;  /* 0x000000ff0400128c */ /* 0x002fe8000bf05070 */
[----:B------:R-:W-:Y:S04]  /*6100*/  @UP1 UISETP.NE.AND.EX UP0, UPT, UR5, URZ, UPT, UP0 ;  /* 0x000000ff0500128c */ /* 0x000fe8000bf05300 */
[----:B------:R-:W-:Y:S01]  /*6110*/  @UP1 USEL UR4, URZ, 0xffffffff, UP0 ;  /* 0xffffffffff041887 */ /* 0x000fe20008000000 */
[----:B------:R-:W-:Y:S11]  /*6120*/  @!P3 BRA `(.L_x_108) ;  /* 0x00000000002cb947 */ /* 0x000ff60003800000 */
[----:B------:R-:W-:Y:S01]  /*6130*/  ISETP.NE.U32.AND P2, PT, R190, RZ, PT ;  /* 0x000000ffbe00720c */ /* 0x000fe20003f45070 */
[----:B------:R-:W-:Y:S03]  /*6140*/  IMAD.MOV.U32 R206, RZ, RZ, 0x1 ;  /* 0x00000001ffce7424 */ /* 0x000fe600078e00ff */
[----:B------:R-:W-:Y:S11]  /*6150*/  ISETP.NE.AND.EX P2, PT, R191, RZ, PT, P2 ;  /* 0x000000ffbf00720c */ /* 0x000ff60003f45320 */
[----:B------:R-:W-:Y:S02]  /*6160*/  @!UPT UIADD3 URZ, UPT, UPT, URZ, URZ, URZ ;  /* 0x000000fffffff290 */ /* 0x000fe4000fffe0ff */
[----:B------:R-:W1:Y:S01]  /*6170*/  @P2 LDC.64 R4, c[0x0][0x888] ;  /* 0x00022200ff042b82 */ /* 0x000e620000000a00 */
[----:B------:R-:W-:Y:S04]  /*6180*/  @P2 IMAD R0, R192, UR36, RZ ;  /* 0x00000024c0002c24 */ /* 0x000fe8000f8e02ff */
[----:B-1----:R-:W-:Y:S04]  /*6190*/  @P2 IMAD.WIDE R4, R0, 0x4, R4 ;  /* 0x0000000400042825 */ /* 0x002fe800078e0204 */
[----:B------:R-:W-:Y:S01]  /*61a0*/  HFMA2 R0, -RZ, RZ, 0, 5.9604644775390625e-08 ;  /* 0x00000001ff007431 */ /* 0x000fe200000001ff */
[----:B-----5:R1:W5:Y:S04]  /*61b0*/  @P2 LDG.E R102, desc[UR46][R4.64] ;  /* 0x0000002e04662981 */ /* 0x020368000c1e1900 */
[----:B------:R-:W-:Y:S01]  /*61c0*/  @!P2 PRMT R206, R0, 0x7610, R206 ;  /* 0x0000761000cea816 */ /* 0x000fe200000000ce */
[----:B-1----:R-:W2:Y:S06]  /*61d0*/  @!P2 LDC R102, c[0x0][0x880] ;  /* 0x00022000ff66ab82 */ /* 0x002eac0000000800 */
.L_x_108:
[----:B------:R-:W-:Y:S05]  /*61e0*/  @!P4 BRA `(.L_x_109) ;  /* 0x000000000020c947 */ /* 0x000fea0003800000 */
[----:B------:R-:W-:Y:S04]  /*61f0*/  ISETP.NE.U32.AND P2, PT, R182, RZ, PT ;  /* 0x000000ffb600720c */ /* 0x000fe80003f45070 */
[----:B------:R-:W-:Y:S11]  /*6200*/  ISETP.NE.AND.EX P2, PT, R183, RZ, PT, P2 ;  /* 0x000000ffb700720c */ /* 0x000ff60003f45320 */
[----:B------:R-:W-:Y:S02]  /*6210*/  @!UPT UIADD3 URZ, UPT, UPT, URZ, URZ, URZ ;  /* 0x000000fffffff290 */ /* 0x000fe4000fffe0ff */
[----:B------:R-:W1:Y:S01]  /*6220*/  @P2 LDC.64 R4, c[0x0][0x8a8] ;  /* 0x00022a00ff042b82 */ /* 0x000e620000000a00 */
[----:B------:R-:W-:Y:S04]  /*6230*/  @P2 IMAD R0, R188, UR36, RZ ;  /* 0x00000024bc002c24 */ /* 0x000fe8000f8e02ff */
[----:B-1----:R-:W-:Y:S05]  /*6240*/  @P2 IMAD.WIDE R4, R0, 0x4, R4 ;  /* 0x0000000400042825 */ /* 0x002fea00078e0204 */
[----:B-----5:R1:W5:Y:S02]  /*6250*/  @P2 LDG.E R98, desc[UR46][R4.64] ;  /* 0x0000002e04622981 */ /* 0x020364000c1e1900 */
[----:B-1----:R-:W3:Y:S02]  /*6260*/  @!P2 LDC R98, c[0x0][0x8a0] ;  /* 0x00022800ff62ab82 */ /* 0x002ee40000000800 */
.L_x_109:
[----:B--2--5:R-:W-:Y:S01]  /*6270*/  @P0 ISETP.NE.AND P4, PT, R102, RZ, PT ;  /* 0x000000ff6600020c */ /* 0x024fe20003f85270 */
[----:B------:R-:W-:Y:S01]  /*6280*/  IMAD.U32 R0, RZ, RZ, UR4 ;  /* 0x00000004ff007e24 */ /* 0x000fe2000f8e00ff */
[----:B------:R-:W-:Y:S01]  /*6290*/  @P0 LOP3.LUT P2, RZ, R206, 0xff, RZ, 0xc0, !PT ;  /* 0x000000ffceff0812 */ /* 0x000fe2000784c0ff */
[----:B------:R-:W-:Y:S01]  /*62a0*/  BSSY B1, `(.L_x_110) ;  /* 0x0000041000017945 */ /* 0x000fe20003800000 */
[----:B------:R-:W-:Y:S02]  /*62b0*/  @P0 SEL R3, RZ, 0xffffffff, P4 ;  /* 0xffffffffff030807 */ /* 0x000fe40002000000 */
[----:B------:R-:W-:Y:S02]  /*62c0*/  CS2R R126, SRZ ;  /* 0x00000000007e7805 */ /* 0x000fe4000001ff00 */
[----:B------:R-:W-:Y:S02]  /*62d0*/  LEA R16, R96, UR41, 0x3 ;  /* 0x0000002960107c11 */ /* 0x000fe4000f8e18ff */
[----:B------:R-:W-:Y:S02]  /*62e0*/  CS2R R124, SRZ ;  /* 0x00000000007c7805 */ /* 0x000fe4000001ff00 */
[----:B------:R-:W-:Y:S02]  /*62f0*/  @P1 SEL R3, R0, R3, !P2 ;  /* 0x0000000300031207 */ /* 0x000fe40005000000 */
[----:B------:R-:W-:Y:S02]  /*6300*/  CS2R R122, SRZ ;  /* 0x00000000007a7805 */ /* 0x000fe4000001ff00 */
[----:B------:R-:W-:Y:S02]  /*6310*/  SHF.L.U32 R9, R217, 0x1f, RZ ;  /* 0x0000001fd9097819 */ /* 0x000fe400000006ff */
[----:B------:R-:W-:Y:S02]  /*6320*/  CS2R R120, SRZ ;  /* 0x0000000000787805 */ /* 0x000fe4000001ff00 */
[----:B------:R-:W-:Y:S02]  /*6330*/  @P0 LOP3.LUT R3, R3, 0x1, RZ, 0xc0, !PT ;  /* 0x0000000103030812 */ /* 0x000fe400078ec0ff */
[----:B------:R-:W-:Y:S02]  /*6340*/  CS2R R118, SRZ ;  /* 0x0000000000767805 */ /* 0x000fe4000001ff00 */
[----:B------:R-:W-:Y:S02]  /*6350*/  PLOP3.LUT P5, PT, PT, PT, PT, 0x8, 0x80 ;  /* 0x000000000080781c */ /* 0x000fe40003fae170 */
[----:B------:R-:W-:Y:S02]  /*6360*/  CS2R R116, SRZ ;  /* 0x0000000000747805 */ /* 0x000fe4000001ff00 */
[----:B------:R-:W-:Y:S02]  /*6370*/  ISETP.NE.U32.OR P1, PT, R3, 0x1, !P0 ;  /* 0x000000010300780c */ /* 0x000fe40004725470 */
[----:B------:R-:W-:Y:S02]  /*6380*/  CS2R R114, SRZ ;  /* 0x0000000000727805 */ /* 0x000fe4000001ff00 */
[----:B------:R-:W-:Y:S02]  /*6390*/  CS2R R112, SRZ ;  /* 0x0000000000707805 */ /* 0x000fe4000001ff00 */
[----:B------:R-:W-:Y:S02]  /*63a0*/  CS2R R110, SRZ ;  /* 0x00000000006e7805 */ /* 0x000fe4000001ff00 */
[----:B------:R-:W-:Y:S05]  /*63b0*/  CS2R R108, SRZ ;  /* 0x00000000006c7805 */ /* 0x000fea000001ff00 */
[----:B------:R-:W-:Y:S04]  /*63c0*/  @P1 SHF.L.U32 R4, R215, 0x1f, RZ ;  /* 0x0000001fd7041819 */ /* 0x000fe800000006ff */
[----:B------:R-:W1:Y:S01]  /*63d0*/  @P1 SYNCS.PHASECHK.TRANS64.TRYWAIT P0, [UR41+0x1d0], R4 ;  /* 0x0001d004ff0015a7 */ /* 0x000e620008001129 */
[----:B------:R2:W4:Y:S01]  /*63e0*/  SYNCS.PHASECHK.TRANS64.TRYWAIT P4, [R16+URZ+0x210], R9 ;  /* 0x00021009100075a7 */ /* 0x00052200080811ff */
[----:B-1----:R-:W-:Y:S01]  /*63f0*/  @P1 PLOP3.LUT P5, PT, P0, PT, PT, 0x8, 0x80 ;  /* 0x000000000080181c */ /* 0x002fe200007ae170 */
[----:B------:R-:W-:Y:S01]  /*6400*/  @!UPT UIADD3 URZ, UPT, UPT, URZ, URZ, URZ ;  /* 0x000000fffffff290 */ /* 0x000fe2000fffe0ff */
[----:B--2-4-:R-:W-:Y:S11]  /*6410*/  @!P1 BRA `(.L_x_111) ;  /* 0x0000000000a49947 */ /* 0x014ff60003800000 */
[----:B------:R-:W-:Y:S01]  /*6420*/  ISETP.NE.U32.AND P0, PT, RZ, UR38, PT ;  /* 0x00000026ff007c0c */ /* 0x000fe2000bf05070 */
[----:B------:R-:W-:Y:S01]  /*6430*/  BSSY B0, `(.L_x_112) ;  /* 0x0000018000007945 */ /* 0x000fe20003800000 */
[----:B------:R-:W-:Y:S02]  /*6440*/  ISETP.NE.AND P2, PT, R102, RZ, PT ;  /* 0x000000ff6600720c */ /* 0x000fe40003f45270 */
[----:B------:R-:W-:Y:S02]  /*6450*/  CS2R R110, SRZ ;  /* 0x00000000006e7805 */ /* 0x000fe4000001ff00 */
[----:B------:R-:W-:Y:S02]  /*6460*/  ISETP.NE.AND.EX P0, PT, RZ, UR39, PT, P0 ;  /* 0x00000027ff007c0c */ /* 0x000fe4000bf05300 */
[----:B------:R-:W-:Y:S02]  /*6470*/  CS2R R108, SRZ ;  /* 0x00000000006c7805 */ /* 0x000fe4000001ff00 */
[----:B------:R-:W-:Y:S02]  /*6480*/  LOP3.LUT P1, RZ, R206, 0xff, RZ, 0xc0, !PT ;  /* 0x000000ffceff7812 */ /* 0x000fe4000782c0ff */
[----:B------:R-:W-:Y:S02]  /*6490*/  CS2R R114, SRZ ;  /* 0x0000000000727805 */ /* 0x000fe4000001ff00 */
[----:B------:R-:W-:Y:S02]  /*64a0*/  SEL R0, RZ, 0xffffffff, P2 ;  /* 0xffffffffff007807 */ /* 0x000fe40001000000 */
[----:B------:R-:W-:Y:S02]  /*64b0*/  CS2R R112, SRZ ;  /* 0x0000000000707805 */ /* 0x000fe4000001ff00 */
[----:B------:R-:W-:Y:S02]  /*64c0*/  SEL R3, RZ, 0xffffffff, P0 ;  /* 0xffffffffff037807 */ /* 0x000fe40000000000 */
[----:B------:R-:W-:Y:S02]  /*64d0*/  CS2R R118, SRZ ;  /* 0x0000000000767805 */ /* 0x000fe4000001ff00 */
[----:B------:R-:W-:Y:S02]  /*64e0*/  CS2R R116, SRZ ;  /* 0x0000000000747805 */ /* 0x000fe4000001ff00 */
[----:B------:R-:W-:Y:S02]  /*64f0*/  CS2R R122, SRZ ;  /* 0x00000000007a7805 */ /* 0x000fe4000001ff00 */
[----:B------:R-:W-:Y:S02]  /*6500*/  @P3 SEL R0, R3, R0, !P1 ;  /* 0x0000000003003207 */ /* 0x000fe40004800000 */
[----:B------:R-:W-:Y:S02]  /*6510*/  CS2R R120, SRZ ;  /* 0x0000000000787805 */ /* 0x000fe4000001ff00 */
[----:B------:R-:W-:Y:S02]  /*6520*/  CS2R R126, SRZ ;  /* 0x00000000007e7805 */ /* 0x000fe4000001ff00 */
[----:B------:R-:W-:Y:S02]  /*6530*/  CS2R R124, SRZ ;  /* 0x00000000007c7805 */ /* 0x000fe4000001ff00 */
[----:B------:R-:W-:Y:S04]  /*6540*/  LOP3.LUT R0, R0, 0x1, RZ, 0xc0, !PT ;  /* 0x0000000100007812 */ /* 0x000fe800078ec0ff */
[----:B------:R-:W-:Y:S01]  /*6550*/  ISETP.NE.U32.AND P0, PT, R0, 0x1, PT ;  /* 0x000000010000780c */ /* 0x000fe20003f05070 */
[----:B------:R-:W-:Y:S01]  /*6560*/  @!UPT UIADD3 URZ, UPT, UPT, URZ, URZ, URZ ;  /* 0x000000fffffff290 */ /* 0x000fe2000fffe0ff */
[----:B------:R-:W-:Y:S11]  /*6570*/  @!P5 BRA `(.L_x_113) ;  /* 0x00000000000cd947 */ /* 0x000ff60003800000 */
[----:B------:R-:W-:Y:S04]  /*6580*/  SHF.L.U32 R3, R215, 0x1f, RZ ;  /* 0x0000001fd7037819 */ /* 0x000fe800000006ff */
[----:B------:R-:W1:Y:S02]  /*6590*/  SYNCS.PHASECHK.TRANS64.TRYWAIT P1, [UR41+0x1d0], R3 ;  /* 0x0001d003ff0075a7 */ /* 0x000e640008021129 */
[----:B-1----:R-:W-:Y:S05]  /*65a0*/  @!P1 BRA `(.L_x_114) ;  /* 0x0000003000f89947 */ /* 0x002fea0003800000 */
.L_x_113:
[----:B------:R-:W-:Y:S05]  /*65b0*/  BSYNC B0 ;  /* 0x0000000000007941 */ /* 0x000fea0003800000 */
.L_x_112:
[----:B------:R2:W4:Y:S01]  /*65c0*/  @P0 LDS.128 R108, [R212+UR41+0x300] ;  /* 0x00030029d46c0984 */ /* 0x0005220008000c00 */
[----:B------:R-:W-:Y:S01]  /*65d0*/  UIADD3 UR4, UPT, UPT, UR41, 0x1d8, URZ ;  /* 0x000001d829047890 */ /* 0x000fe2000fffe0ff */
[----:B------:R-:W-:Y:S02]  /*65e0*/  LOP3.LUT R215, R215, 0x1, RZ, 0x3c, !PT ;  /* 0x00000001d7d77812 */ /* 0x000fe400078e3cff */
[----:B------:R2:W1:Y:S01]  /*65f0*/  @P0 LDS.128 R112, [R212+UR41+0xb00] ;  /* 0x000b0029d4700984 */ /* 0x0004620008000c00 */
[----:B------:R-:W-:Y:S03]  /*6600*/  UPRMT UR4, UR37, 0x654, UR4 ;  /* 0x0000065425047896 */ /* 0x000fe60008000004 */
[----:B------:R2:W1:Y:S04]  /*6610*/  @P0 LDS.128 R116, [R212+UR41+0x1300] ;  /* 0x00130029d4740984 */ /* 0x0004680008000c00 */
[----:B------:R2:W1:Y:S04]  /*6620*/  @P0 LDS.128 R120, [R212+UR41+0x1b00] ;  /* 0x001b0029d4780984 */ /* 0x0004680008000c00 */
[----:B------:R2:W1:Y:S01]  /*6630*/  @P0 LDS.128 R124, [R212+UR41+0x2300] ;  /* 0x00230029d47c0984 */ /* 0x0004620008000c00 */
[----:B------:R-:W-:Y:S01]  /*6640*/  @!PT LDS RZ, [RZ] ;  /* 0x00000000fffff984 */ /* 0x000fe20000000800 */
[----:B------:R-:W-:Y:S01]  /*6650*/  @!PT LDS RZ, [RZ] ;  /* 0x00000000fffff984 */ /* 0x000fe20000000800 */
[----:B------:R-:W-:Y:S01]  /*6660*/  @!PT LDS RZ, [RZ] ;  /* 0x00000000fffff984 */ /* 0x000fe20000000800 */
[----:B------:R-:W-:Y:S01]  /*6670*/  @!PT LDS RZ, [RZ] ;  /* 0x00000000fffff984 */ /* 0x000fe20000000800 */
[----:B------:R5:W-:Y:S06]  /*6680*/  MEMBAR.ALL.CTA ;  /* 0x0000000000007992 */ /* 0x000bec0000008000 */
[----:B-----5:R-:W5:Y:S02]  /*6690*/  FENCE.VIEW.ASYNC.S ;  /* 0x00000000000073c6 */ /* 0x020f640000000000 */
[----:B-----5:R-:W-:Y:S01]  /*66a0*/  SYNCS.ARRIVE.TRANS64.RED.A1T0 RZ, [UR4], RZ ;  /* 0x000000ffffff79a7 */ /* 0x020fe20008100404 */
.L_x_111:
[----:B------:R-:W-:Y:S05]  /*66b0*/  BSYNC B1 ;  /* 0x0000000000017941 */ /* 0x000fea0003800000 */
.L_x_110:
[----:B-1----:R-:W-:Y:S04]  /*66c0*/  LEA.HI R0, R96, R96, RZ, 0x1 ;  /* 0x0000006060007211 */ /* 0x002fe800078f08ff */
[----:B------:R-:W-:Y:S02]  /*66d0*/  SHF.R.U32.HI R7, RZ, 0x1, R0 ;  /* 0x00000001ff077819 */ /* 0x000fe40000011600 */
[----:B------:R-:W-:Y:S03]  /*66e0*/  LOP3.LUT R5, R0, 0xffe, RZ, 0xc0, !PT ;  /* 0x00000ffe00057812 */ /* 0x000fe600078ec0ff */
[----:B------:R-:W-:Y:S02]  /*66f0*/  IMAD R3, R7, 0xa0, R2 ;  /* 0x000000a007037824 */ /* 0x000fe400078e0202 */
[----:B------:R-:W-:Y:S04]  /*6700*/  IMAD.IADD R0, R96, 0x1, -R5 ;  /* 0x0000000160007824 */ /* 0x000fe800078e0a05 */
[----:B------:R-:W-:Y:S05]  /*6710*/  IMAD R99, R0, 0x100000, R3 ;  /* 0x0010000000637824 */ /* 0x000fea00078e0203 */
[----:B------:R-:W-:Y:S04]  /*6720*/  SHF.R.U32.HI R4, RZ, 0x15, R99 ;  /* 0x00000015ff047819 */ /* 0x000fe80000011663 */
[----:B------:R-:W-:Y:S01]  /*6730*/  LOP3.LUT P0, RZ, R4, 0x3, R213, 0x48, !PT ;  /* 0x0000000304ff7812 */ /* 0x000fe200078048d5 */
[----:B------:R-:W-:Y:S01]  /*6740*/  @!UPT UIADD3 URZ, UPT, UPT, URZ, URZ, URZ ;  /* 0x000000fffffff290 */ /* 0x000fe2000fffe0ff */
[----:B------:R-:W-:Y:S11]  /*6750*/  @P4 BRA `(.L_x_115) ;  /* 0x0000000000084947 */ /* 0x000ff60003800000 */
[----:B------:R-:W1:Y:S02]  /*6760*/  SYNCS.PHASECHK.TRANS64.TRYWAIT P1, [R16+URZ+0x210], R9 ;  /* 0x00021009100075a7 */ /* 0x000e6400080211ff */
[----:B-1----:R-:W-:Y:S05]  /*6770*/  @!P1 BRA `(.L_x_116) ;  /* 0x00000030009c9947 */ /* 0x002fea0003800000 */
.L_x_115:
[----:B------:R-:W-:Y:S05]  /*6780*/  @!P0 BRA `(.L_x_117) ;  /* 0x0000000000408947 */ /* 0x000fea0003800000 */
[----:B------:R-:W1:Y:S01]  /*6790*/  LDCU.64 UR8, c[0x4][0x70] ;  /* 0x01000e00ff0877ac */ /* 0x000e620008000a00 */
[----:B------:R-:W-:Y:S01]  /*67a0*/  MOV R15, 0x0 ;  /* 0x00000000000f7802 */ /* 0x000fe20000000f00 */
[----:B------:R-:W-:Y:S02]  /*67b0*/  HFMA2 R12, -RZ, RZ, 0, 5.9604644775390625e-08 ;  /* 0x00000001ff0c7431 */ /* 0x000fe400000001ff */
[----:B------:R-:W-:Y:S02]  /*67c0*/  IMAD.MOV.U32 R8, RZ, RZ, 0x192 ;  /* 0x00000192ff087424 */ /* 0x000fe400078e00ff */
[----:B------:R-:W-:Y:S01]  /*67d0*/  IMAD.MOV.U32 R13, RZ, RZ, RZ ;  /* 0x000000ffff0d7224 */ /* 0x000fe200078e00ff */
[----:B------:R-:W5:Y:S01]  /*67e0*/  LDCU.64 UR6, c[0x4][0x78] ;  /* 0x01000f00ff0677ac */ /* 0x000f620008000a00 */
[----:B------:R-:W2:Y:S01]  /*67f0*/  LDC.64 R14, c[0x4][R15] ;  /* 0x010000000f0e7b82 */ /* 0x000ea20000000a00 */
[----:B------:R-:W3:Y:S01]  /*6800*/  LDCU.64 UR4, c[0x4][0x10] ;  /* 0x01000200ff0477ac */ /* 0x000ee20008000a00 */
[----:B-1----:R-:W-:Y:S01]  /*6810*/  MOV R5, UR9 ;  /* 0x0000000900057c02 */ /* 0x002fe20008000f00 */
[----:B------:R-:W-:Y:S01]  /*6820*/  IMAD.U32 R4, RZ, RZ, UR8 ;  /* 0x00000008ff047e24 */ /* 0x000fe2000f8e00ff */
[----:B-----5:R-:W-:Y:S01]  /*6830*/  MOV R7, UR7 ;  /* 0x0000000700077c02 */ /* 0x020fe20008000f00 */
[----:B------:R-:W-:Y:S01]  /*6840*/  IMAD.U32 R6, RZ, RZ, UR6 ;  /* 0x00000006ff067e24 */ /* 0x000fe2000f8e00ff */
[----:B---3--:R-:W-:Y:S01]  /*6850*/  MOV R11, UR5 ;  /* 0x00000005000b7c02 */ /* 0x008fe20008000f00 */
[----:B------:R-:W-:Y:S02]  /*6860*/  IMAD.U32 R10, RZ, RZ, UR4 ;  /* 0x00000004ff0a7e24 */ /* 0x000fe4000f8e00ff */
[----:B------:R-:W-:Y:S07]  /*6870*/  LEPC R20, `(.L_x_117) ;  /* 0x000000001014794e */ /* 0x000fee0000000000 */
[----:B--2-4-:R-:W-:Y:S05]  /*6880*/  CALL.ABS.NOINC R14 ;  /* 0x000000000e007343 */ /* 0x014fea0003c00000 */
.L_x_117:
[----:B------:R-:W-:Y:S05]  /*6890*/  WARPSYNC.ALL ;  /* 0x0000000000007948 */ /* 0x000fea0003800000 */
[C---:B------:R-:W-:Y:S01]  /*68a0*/  R2UR UR4, R99.reuse ;  /* 0x00000000630472ca */ /* 0x040fe200000e0000 */
[----:B------:R-:W-:Y:S05]  /*68b0*/  VIADD R0, R99, 0x20 ;  /* 0x0000002063007836 */ /* 0x000fea0000000000 */
[----:B------:R-:W-:Y:S04]  /*68c0*/  SHF.R.U32.HI R0, RZ, 0x15, R0 ;  /* 0x00000015ff007819 */ /* 0x000fe80000011600 */
[----:B------:R-:W-:Y:S03]  /*68d0*/  LOP3.LUT P0, RZ, R0, 0x3, R213, 0x48, !PT ;  /* 0x0000000300ff7812 */ /* 0x000fe600078048d5 */
[----:B------:R-:W1:Y:S01]  /*68e0*/  LDTM.16dp32bit_t0_t15.x16 R72, tmem[UR4] ;  /* 0x00000004004879ee */ /* 0x000e620008a00000 */
[----:B------:R-:W1:Y:S09]  /*68f0*/  LDTM.16dp32bit_t16_t31.x16 R72, tmem[UR4+0x10] ;  /* 0x00001004004879ee */ /* 0x000e720008a20000 */
[----:B-1----:R-:W-:Y:S05]  /*6900*/  @!P0 BRA `(.L_x_118) ;  /* 0x0000000000408947 */ /* 0x002fea0003800000 */
        /* <DEDUP_REMOVED lines=16> */
.L_x_118:
[----:B------:R-:W-:Y:S05]  /*6a10*/  WARPSYNC.ALL ;  /* 0x0000000000007948 */ /* 0x000fea0003800000 */
[C---:B------:R-:W-:Y:S01]  /*6a20*/  R2UR UR4, R99.reuse ;  /* 0x00000000630472ca */ /* 0x040fe200000e0000 */
[----:B------:R-:W-:Y:S05]  /*6a30*/  VIADD R0, R99, 0x40 ;  /* 0x0000004063007836 */ /* 0x000fea0000000000 */
[----:B------:R-:W-:Y:S04]  /*6a40*/  SHF.R.U32.HI R0, RZ, 0x15, R0 ;  /* 0x00000015ff007819 */ /* 0x000fe80000011600 */
[----:B------:R-:W-:Y:S03]  /*6a50*/  LOP3.LUT P0, RZ, R0, 0x3, R213, 0x48, !PT ;  /* 0x0000000300ff7812 */ /* 0x000fe600078048d5 */
[----:B------:R-:W1:Y:S01]  /*6a60*/  LDTM.16dp32bit_t0_t15.x16 R56, tmem[UR4+0x20] ;  /* 0x00002004003879ee */ /* 0x000e620008a00000 */
        /* <DEDUP_REMOVED lines=18> */
.L_x_119:
        /* <DEDUP_REMOVED lines=24> */
.L_x_120:
        /* <DEDUP_REMOVED lines=24> */
.L_x_121:
[----:B------:R-:W-:Y:S01]  /*6e90*/  LOP3.LUT P0, RZ, R211, 0x60, RZ, 0xc0, !PT ;  /* 0x00000060d3ff7812 */ /* 0x000fe2000780c0ff */
[----:B------:R-:W-:Y:S05]  /*6ea0*/  WARPSYNC.ALL ;  /* 0x0000000000007948 */ /* 0x000fea0003800000 */
[----:B---3--:R-:W-:Y:S01]  /*6eb0*/  IMAD R0, R98, R72, RZ ;  /* 0x0000004862007224 */ /* 0x008fe200078e02ff */
[----:B----4-:R-:W-:Y:S01]  /*6ec0*/  SHF.L.U32 R129, R108, 0x10, RZ ;  /* 0x000000106c817819 */ /* 0x010fe200000006ff */
[----:B------:R-:W-:Y:S01]  /*6ed0*/  IMAD R4, R98, R74, RZ ;  /* 0x0000004a62047224 */ /* 0x000fe200078e02ff */
[----:B------:R-:W-:Y:S01]  /*6ee0*/  PRMT R7, R108, 0x8880, RZ ;  /* 0x000088806c077816 */ /* 0x000fe200000000ff */
[----:B------:R-:W-:Y:S01]  /*6ef0*/  IMAD R5, R98, R75, RZ ;  /* 0x0000004b62057224 */ /* 0x000fe200078e02ff */
[----:B------:R-:W-:Y:S01]  /*6f00*/  SHF.L.U32 R128, R108, 0x8, RZ ;  /* 0x000000086c807819 */ /* 0x000fe200000006ff */
[C---:B------:R-:W-:Y:S01]  /*6f10*/  IMAD R3, R98.reuse, R73, RZ ;  /* 0x0000004962037224 */ /* 0x040fe200078e02ff */
[----:B------:R-:W-:Y:S01]  /*6f20*/  SHF.R.S32.HI R6, RZ, 0x18, R129 ;  /* 0x00000018ff067819 */ /* 0x000fe20000011481 */
[----:B------:R-:W-:Y:S01]  /*6f30*/  IMAD R0, R7, R102, R0 ;  /* 0x0000006607007224 */ /* 0x000fe200078e0200 */
[----:B------:R-:W-:Y:S01]  /*6f40*/  SHF.R.S32.HI R9, RZ, 0x18, R128 ;  /* 0x00000018ff097819 */ /* 0x000fe20000011480 */
[----:B------:R-:W-:Y:S01]  /*6f50*/  IMAD R20, R98, R76, RZ ;  /* 0x0000004c62147224 */ /* 0x000fe200078e02ff */
[----:B------:R-:W-:Y:S01]  /*6f60*/  SHF.R.S32.HI R103, RZ, 0x18, R108 ;  /* 0x00000018ff677819 */ /* 0x000fe2000001146c */
[-C--:B------:R-:W-:Y:S01]  /*6f70*/  IMAD R3, R6, R102.reuse, R3 ;  /* 0x0000006606037224 */ /* 0x080fe200078e0203 */
[----:B------:R-:W-:Y:S01]  /*6f80*/  R2UR UR4, R99 ;  /* 0x00000000630472ca */ /* 0x000fe200000e0000 */
[-C--:B------:R-:W-:Y:S01]  /*6f90*/  IMAD R100, R9, R102.reuse, R4 ;  /* 0x0000006609647224 */ /* 0x080fe200078e0204 */
[----:B------:R-:W-:Y:S01]  /*6fa0*/  R2UR UR5, R16 ;  /* 0x00000000100572ca */ /* 0x000fe200000e0000 */
[----:B------:R-:W-:Y:S01]  /*6fb0*/  IMAD R101, R103, R102, R5 ;  /* 0x0000006667657224 */ /* 0x000fe200078e0205 */
[C---:B------:R-:W-:Y:S01]  /*6fc0*/  PRMT R180, R109.reuse, 0x8880, RZ ;  /* 0x000088806db47816 */ /* 0x040fe200000000ff */
[C---:B------:R-:W-:Y:S01]  /*6fd0*/  IMAD R21, R98.reuse, R77, RZ ;  /* 0x0000004d62157224 */ /* 0x040fe200078e02ff */
[C---:B------:R-:W-:Y:S01]  /*6fe0*/  SHF.L.U32 R104, R109.reuse, 0x10, RZ ;  /* 0x000000106d687819 */ /* 0x040fe200000006ff */
[C---:B------:R-:W-:Y:S01]  /*6ff0*/  IMAD R72, R98.reuse, R80, RZ ;  /* 0x0000005062487224 */ /* 0x040fe200078e02ff */
[----:B------:R-:W-:Y:S01]  /*7000*/  SHF.L.U32 R105, R109, 0x8, RZ ;  /* 0x000000086d697819 */ /* 0x000fe200000006ff */
[C---:B------:R-:W-:Y:S01]  /*7010*/  IMAD R73, R98.reuse, R81, RZ ;  /* 0x0000005162497224 */ /* 0x040fe200078e02ff */
[----:B------:R-:W-:Y:S01]  /*7020*/  MOV R103, R180 ;  /* 0x000000b400677202 */ /* 0x000fe20000000f00 */
[----:B------:R-:W-:Y:S01]  /*7030*/  IMAD R76, R98, R84, RZ ;  /* 0x00000054624c7224 */ /* 0x000fe200078e02ff */
[----:B------:R-:W-:Y:S01]  /*7040*/  SHF.R.S32.HI R104, RZ, 0x18, R104 ;  /* 0x00000018ff687819 */ /* 0x000fe20000011468 */
[----:B------:R-:W-:Y:S01]  /*7050*/  LDTM.16dp32bit_t0_t15.x16 R4, tmem[UR4+0x80] ;  /* 0x00008004000479ee */ /* 0x000fe20008a00000 */
[----:B------:R-:W1:Y:S01]  /*7060*/  LDTM.16dp32bit_t16_t31.x16 R4, tmem[UR4+0x90] ;  /* 0x00009004000479ee */ /* 0x000e620008a20000 */
[----:B------:R-:W-:Y:S01]  /*7070*/  PRMT R179, R110, 0x8880, RZ ;  /* 0x000088806eb37816 */ /* 0x000fe200000000ff */
[C---:B------:R-:W-:Y:S01]  /*7080*/  IMAD R22, R98.reuse, R78, RZ ;  /* 0x0000004e62167224 */ /* 0x040fe200078e02ff */
[----:B------:R-:W-:Y:S01]  /*7090*/  SHF.R.S32.HI R105, RZ, 0x18, R105 ;  /* 0x00000018ff697819 */ /* 0x000fe20000011469 */
[----:B------:R-:W-:Y:S01]  /*70a0*/  IMAD R20, R103, R102, R20 ;  /* 0x0000006667147224 */ /* 0x000fe200078e0214 */
[----:B------:R-:W-:Y:S01]  /*70b0*/  SHF.R.S32.HI R106, RZ, 0x18, R109 ;  /* 0x00000018ff6a7819 */ /* 0x000fe2000001146d */
[----:B------:R-:W-:Y:S01]  /*70c0*/  IMAD R23, R98, R79, RZ ;  /* 0x0000004f62177224 */ /* 0x000fe200078e02ff */
[----:B------:R-:W-:Y:S01]  /*70d0*/  I2IP.S8.S32.SAT R184, R101, R100, RZ ;  /* 0x0000006465b87239 */ /* 0x000fe200000014ff */
[----:B------:R-:W-:Y:S01]  /*70e0*/  IMAD.U32 R175, R110, 0x10000, RZ ;  /* 0x000100006eaf7824 */ /* 0x000fe200078e00ff */
[----:B------:R-:W-:Y:S01]  /*70f0*/  MOV R101, R179 ;  /* 0x000000b300657202 */ /* 0x000fe20000000f00 */
[-C--:B------:R-:W-:Y:S01]  /*7100*/  IMAD R21, R104, R102.reuse, R21 ;  /* 0x0000006668157224 */ /* 0x080fe200078e0215 */
[----:B------:R-:W-:Y:S01]  /*7110*/  SHF.L.U32 R172, R110, 0x8, RZ ;  /* 0x000000086eac7819 */ /* 0x000fe200000006ff */
[-C--:B------:R-:W-:Y:S01]  /*7120*/  IMAD R22, R105, R102.reuse, R22 ;  /* 0x0000006669167224 */ /* 0x080fe200078e0216 */
[----:B------:R-:W-:Y:S01]  /*7130*/  SHF.R.S32.HI R100, RZ, 0x18, R175 ;  /* 0x00000018ff647819 */ /* 0x000fe200000114af */
[-C--:B------:R-:W-:Y:S01]  /*7140*/  IMAD R23, R106, R102.reuse, R23 ;  /* 0x000000666a177224 */ /* 0x080fe200078e0217 */
[----:B------:R-:W-:Y:S01]  /*7150*/  PRMT R168, R111, 0x8880, RZ ;  /* 0x000088806fa87816 */ /* 0x000fe200000000ff */
[----:B------:R-:W-:Y:S01]  /*7160*/  IMAD R72, R101, R102, R72 ;  /* 0x0000006665487224 */ /* 0x000fe200078e0248 */
[----:B------:R-:W-:Y:S01]  /*7170*/  SHF.R.S32.HI R101, RZ, 0x18, R172 ;  /* 0x00000018ff657819 */ /* 0x000fe200000114ac */
[C---:B------:R-:W-:Y:S01]  /*7180*/  IMAD R74, R98.reuse, R82, RZ ;  /* 0x00000052624a7224 */ /* 0x040fe200078e02ff */
[----:B------:R-:W-:Y:S01]  /*7190*/  SHF.R.S32.HI R107, RZ, 0x18, R110 ;  /* 0x00000018ff6b7819 */ /* 0x000fe2000001146e */
[----:B------:R-:W-:Y:S01]  /*71a0*/  IMAD R75, R98, R83, RZ ;  /* 0x00000053624b7224 */ /* 0x000fe200078e02ff */
[C---:B------:R-:W-:Y:S01]  /*71b0*/  SHF.L.U32 R167, R111.reuse, 0x10, RZ ;  /* 0x000000106fa77819 */ /* 0x040fe200000006ff */
[-C--:B------:R-:W-:Y:S01]  /*71c0*/  IMAD R73, R100, R102.reuse, R73 ;  /* 0x0000006664497224 */ /* 0x080fe200078e0249 */
[----:B------:R-:W-:Y:S01]  /*71d0*/  SHF.L.U32 R165, R111, 0x8, RZ ;  /* 0x000000086fa57819 */ /* 0x000fe200000006ff */
[----:B------:R-:W-:Y:S01]  /*71e0*/  IMAD R74, R101, R102, R74 ;  /* 0x00000066654a7224 */ /* 0x000fe200078e024a */
[----:B------:R-:W-:Y:S01]  /*71f0*/  MOV R103, R168 ;  /* 0x000000a800677202 */ /* 0x000fe20000000f00 */
[----:B------:R-:W-:Y:S01]  /*7200*/  IMAD R77, R98, R85, RZ ;  /* 0x00000055624d7224 */ /* 0x000fe200078e02ff */
[----:B------:R-:W-:Y:S01]  /*7210*/  SHF.R.S32.HI R100, RZ, 0x18, R167 ;  /* 0x00000018ff647819 */ /* 0x000fe200000114a7 */
[----:B------:R-:W-:Y:S01]  /*7220*/  IMAD R75, R107, R102, R75 ;  /* 0x000000666b4b7224 */ /* 0x000fe200078e024b */
[----:B------:R-:W-:Y:S01]  /*7230*/  PRMT R178, R112, 0x8880, RZ ;  /* 0x0000888070b27816 */ /* 0x000fe200000000ff */
[C---:B------:R-:W-:Y:S01]  /*7240*/  IMAD R78, R98.reuse, R86, RZ ;  /* 0x00000056624e7224 */ /* 0x040fe200078e02ff */
[----:B------:R-:W-:Y:S01]  /*7250*/  SHF.R.S32.HI R105, RZ, 0x18, R165 ;  /* 0x00000018ff697819 */ /* 0x000fe200000114a5 */
[----:B------:R-:W-:Y:S01]  /*7260*/  IMAD R76, R103, R102, R76 ;  /* 0x00000066674c7224 */ /* 0x000fe200078e024c */
[----:B------:R-:W-:Y:S01]  /*7270*/  SHF.R.S32.HI R108, RZ, 0x18, R111 ;  /* 0x00000018ff6c7819 */ /* 0x000fe2000001146f */
[----:B------:R-:W-:Y:S01]  /*7280*/  IMAD R79, R98, R87, RZ ;  /* 0x00000057624f7224 */ /* 0x000fe200078e02ff */
[C---:B------:R-:W-:Y:S01]  /*7290*/  SHF.L.U32 R177, R112.reuse, 0x10, RZ ;  /* 0x0000001070b17819 */ /* 0x040fe200000006ff */
[----:B------:R-:W-:Y:S01]  /*72a0*/  IMAD.SHL.U32 R176, R112, 0x100, RZ ;  /* 0x0000010070b07824 */ /* 0x000fe200078e00ff */
[----:B------:R-:W-:Y:S01]  /*72b0*/  MOV R101, R178 ;  /* 0x000000b200657202 */ /* 0x000fe20000000f00 */
[----:B------:R-:W-:Y:S01]  /*72c0*/  IMAD R77, R100, R102, R77 ;  /* 0x00000066644d7224 */ /* 0x000fe200078e024d */
[----:B------:R-:W-:Y:S01]  /*72d0*/  SHF.R.S32.HI R100, RZ, 0x18, R177 ;  /* 0x00000018ff647819 */ /* 0x000fe200000114b1 */
[C---:B------:R-:W-:Y:S01]  /*72e0*/  IMAD R56, R98.reuse, R56, RZ ;  /* 0x0000003862387224 */ /* 0x040fe200078e02ff */
[----:B------:R-:W-:Y:S01]  /*72f0*/  PRMT R174, R113, 0x8880, RZ ;  /* 0x0000888071ae7816 */ /* 0x000fe200000000ff */
[-C--:B------:R-:W-:Y:S01]  /*7300*/  IMAD R78, R105, R102.reuse, R78 ;  /* 0x00000066694e7224 */ /* 0x080fe200078e024e */
[----:B------:R-:W-:Y:S01]  /*7310*/  SHF.R.S32.HI R103, RZ, 0x18, R176 ;  /* 0x00000018ff677819 */ /* 0x000fe200000114b0 */
[----:B------:R-:W-:Y:S01]  /*7320*/  IMAD R57, R98, R57, RZ ;  /* 0x0000003962397224 */ /* 0x000fe200078e02ff */
[----:B------:R-:W-:Y:S01]  /*7330*/  SHF.R.S32.HI R109, RZ, 0x18, R112 ;  /* 0x00000018ff6d7819 */ /* 0x000fe20000011470 */
[----:B------:R-:W-:Y:S01]  /*7340*/  IMAD R79, R108, R102, R79 ;  /* 0x000000666c4f7224 */ /* 0x000fe200078e024f */
[C---:B------:R-:W-:Y:S01]  /*7350*/  SHF.L.U32 R171, R113.reuse, 0x10, RZ ;  /* 0x0000001071ab7819 */ /* 0x040fe200000006ff */
[----:B------:R-:W-:Y:S01]  /*7360*/  IMAD R58, R98, R58, RZ ;  /* 0x0000003a623a7224 */ /* 0x000fe200078e02ff */
[----:B------:R-:W-:Y:S01]  /*7370*/  SHF.L.U32 R166, R113, 0x8, RZ ;  /* 0x0000000871a67819 */ /* 0x000fe200000006ff */
[-C--:B------:R-:W-:Y:S01]  /*7380*/  IMAD R56, R101, R102.reuse, R56 ;  /* 0x0000006665387224 */ /* 0x080fe200078e0238 */
[----:B------:R-:W-:Y:S01]  /*7390*/  PRMT R164, R114, 0x8880, RZ ;  /* 0x0000888072a47816 */ /* 0x000fe200000000ff */
[----:B------:R-:W-:Y:S01]  /*73a0*/  IMAD R59, R98, R59, RZ ;  /* 0x0000003b623b7224 */ /* 0x000fe200078e02ff */
[----:B------:R-:W-:Y:S01]  /*73b0*/  SHF.R.S32.HI R110, RZ, 0x18, R113 ;  /* 0x00000018ff6e7819 */ /* 0x000fe20000011471 */
[----:B------:R-:W-:Y:S01]  /*73c0*/  IMAD R57, R100, R102, R57 ;  /* 0x0000006664397224 */ /* 0x000fe200078e0239 */
[----:B------:R-:W-:Y:S01]  /*73d0*/  SHF.R.S32.HI R100, RZ, 0x18, R171 ;  /* 0x00000018ff647819 */ /* 0x000fe200000114ab */
[----:B------:R-:W-:Y:S01]  /*73e0*/  IMAD R60, R98, R60, RZ ;  /* 0x0000003c623c7224 */ /* 0x000fe200078e02ff */
[C---:B------:R-:W-:Y:S01]  /*73f0*/  SHF.L.U32 R163, R114.reuse, 0x10, RZ ;  /* 0x0000001072a37819 */ /* 0x040fe200000006ff */
[----:B------:R-:W-:Y:S01]  /*7400*/  IMAD R58, R103, R102, R58 ;  /* 0x00000066673a7224 */ /* 0x000fe200078e023a */
[----:B------:R-:W-:Y:S01]  /*7410*/  SHF.L.U32 R162, R114, 0x8, RZ ;  /* 0x0000000872a27819 */ /* 0x000fe200000006ff */
[----:B------:R-:W-:Y:S01]  /*7420*/  IMAD.MOV.U32 R101, RZ, RZ, R174 ;  /* 0x000000ffff657224 */ /* 0x000fe200078e00ae */
[----:B------:R-:W-:Y:S01]  /*7430*/  MOV R103, R164 ;  /* 0x000000a400677202 */ /* 0x000fe20000000f00 */
[-C--:B------:R-:W-:Y:S01]  /*7440*/  IMAD R59, R109, R102.reuse, R59 ;  /* 0x000000666d3b7224 */ /* 0x080fe200078e023b */
[----:B------:R-:W-:Y:S01]  /*7450*/  PRMT R156, R115, 0x8880, RZ ;  /* 0x00008880739c7816 */ /* 0x000fe200000000ff */
[C---:B------:R-:W-:Y:S01]  /*7460*/  IMAD R61, R98.reuse, R61, RZ ;  /* 0x0000003d623d7224 */ /* 0x040fe200078e02ff */
[----:B------:R-:W-:Y:S01]  /*7470*/  SHF.R.S32.HI R105, RZ, 0x18, R162 ;  /* 0x00000018ff697819 */ /* 0x000fe200000114a2 */
[----:B------:R-:W-:Y:S01]  /*7480*/  IMAD R60, R101, R102, R60 ;  /* 0x00000066653c7224 */ /* 0x000fe200078e023c */
[----:B------:R-:W-:Y:S01]  /*7490*/  SHF.R.S32.HI R101, RZ, 0x18, R166 ;  /* 0x00000018ff657819 */ /* 0x000fe200000114a6 */
[C---:B------:R-:W-:Y:S01]  /*74a0*/  IMAD R62, R98.reuse, R62, RZ ;  /* 0x0000003e623e7224 */ /* 0x040fe200078e02ff */
[----:B------:R-:W-:Y:S01]  /*74b0*/  SHF.R.S32.HI R111, RZ, 0x18, R114 ;  /* 0x00000018ff6f7819 */ /* 0x000fe20000011472 */
[----:B------:R-:W-:Y:S01]  /*74c0*/  IMAD R63, R98, R63, RZ ;  /* 0x0000003f623f7224 */ /* 0x000fe200078e02ff */
[----:B------:R-:W-:Y:S01]  /*74d0*/  SHF.L.U32 R149, R115, 0x8, RZ ;  /* 0x0000000873957819 */ /* 0x000fe200000006ff */
[----:B------:R-:W-:Y:S01]  /*74e0*/  IMAD R61, R100, R102, R61 ;  /* 0x00000066643d7224 */ /* 0x000fe200078e023d */
[----:B------:R-:W-:Y:S01]  /*74f0*/  SHF.R.S32.HI R100, RZ, 0x18, R163 ;  /* 0x00000018ff647819 */ /* 0x000fe200000114a3 */
[----:B------:R-:W-:Y:S01]  /*7500*/  IMAD R64, R98, R64, RZ ;  /* 0x0000004062407224 */ /* 0x000fe200078e02ff */
[----:B------:R-:W-:Y:S01]  /*7510*/  PRMT R173, R116, 0x8880, RZ ;  /* 0x0000888074ad7816 */ /* 0x000fe200000000ff */
[----:B------:R-:W-:Y:S01]  /*7520*/  IMAD R62, R101, R102, R62 ;  /* 0x00000066653e7224 */ /* 0x000fe200078e023e */
[----:B------:R-:W-:Y:S01]  /*7530*/  MOV R101, R156 ;  /* 0x0000009c00657202 */ /* 0x000fe20000000f00 */
[----:B------:R-:W-:Y:S01]  /*7540*/  IMAD R65, R98, R65, RZ ;  /* 0x0000004162417224 */ /* 0x000fe200078e02ff */
[----:B------:R-:W-:Y:S01]  /*7550*/  SHF.R.S32.HI R112, RZ, 0x18, R115 ;  /* 0x00000018ff707819 */ /* 0x000fe20000011473 */
[----:B------:R-:W-:Y:S01]  /*7560*/  IMAD R63, R110, R102, R63 ;  /* 0x000000666e3f7224 */ /* 0x000fe200078e023f */
[----:B------:R-:W-:Y:S01]  /*7570*/  SHF.L.U32 R170, R116, 0x10, RZ ;  /* 0x0000001074aa7819 */ /* 0x000fe200000006ff */
[----:B------:R-:W-:Y:S01]  /*7580*/  IMAD R66, R98, R66, RZ ;  /* 0x0000004262427224 */ /* 0x000fe200078e02ff */
[----:B------:R-:W-:Y:S01]  /*7590*/  SHF.L.U32 R169, R116, 0x8, RZ ;  /* 0x0000000874a97819 */ /* 0x000fe200000006ff */
[-C--:B------:R-:W-:Y:S01]  /*75a0*/  IMAD R64, R103, R102.reuse, R64 ;  /* 0x0000006667407224 */ /* 0x080fe200078e0240 */
[----:B------:R-:W-:Y:S01]  /*75b0*/  MOV R103, R173 ;  /* 0x000000ad00677202 */ /* 0x000fe20000000f00 */
[----:B------:R-:W-:Y:S01]  /*75c0*/  IMAD R67, R98, R67, RZ ;  /* 0x0000004362437224 */ /* 0x000fe200078e02ff */
[----:B------:R-:W-:Y:S01]  /*75d0*/  PRMT R161, R117, 0x8880, RZ ;  /* 0x0000888075a17816 */ /* 0x000fe200000000ff */
[----:B------:R-:W-:Y:S01]  /*75e0*/  IMAD.U32 R154, R115, 0x10000, RZ ;  /* 0x00010000739a7824 */ /* 0x000fe200078e00ff */
[----:B------:R-:W-:Y:S01]  /*75f0*/  SHF.R.S32.HI R113, RZ, 0x18, R116 ;  /* 0x00000018ff717819 */ /* 0x000fe20000011474 */
[----:B------:R-:W-:Y:S01]  /*7600*/  IMAD R65, R100, R102, R65 ;  /* 0x0000006664417224 */ /* 0x000fe200078e0241 */
[----:B------:R-:W-:Y:S01]  /*7610*/  SHF.L.U32 R160, R117, 0x10, RZ ;  /* 0x0000001075a07819 */ /* 0x000fe200000006ff */
[----:B------:R-:W-:Y:S01]  /*7620*/  IMAD R68, R98, R68, RZ ;  /* 0x0000004462447224 */ /* 0x000fe200078e02ff */
[----:B------:R-:W-:Y:S01]  /*7630*/  SHF.R.S32.HI R100, RZ, 0x18, R154 ;  /* 0x00000018ff647819 */ /* 0x000fe2000001149a */
[-C--:B------:R-:W-:Y:S01]  /*7640*/  IMAD R66, R105, R102.reuse, R66 ;  /* 0x0000006669427224 */ /* 0x080fe200078e0242 */
[----:B------:R-:W-:Y:S01]  /*7650*/  SHF.R.S32.HI R105, RZ, 0x18, R169 ;  /* 0x00000018ff697819 */ /* 0x000fe200000114a9 */
[-C--:B------:R-:W-:Y:S01]  /*7660*/  IMAD R67, R111, R102.reuse, R67 ;  /* 0x000000666f437224 */ /* 0x080fe200078e0243 */
[----:B------:R-:W-:Y:S01]  /*7670*/  PRMT R155, R118, 0x8880, RZ ;  /* 0x00008880769b7816 */ /* 0x000fe200000000ff */
[C---:B------:R-:W-:Y:S01]  /*7680*/  IMAD R69, R98.reuse, R69, RZ ;  /* 0x0000004562457224 */ /* 0x040fe200078e02ff */
[----:B------:R-:W-:Y:S01]  /*7690*/  SHF.R.S32.HI R114, RZ, 0x18, R117 ;  /* 0x00000018ff727819 */ /* 0x000fe20000011475 */
[----:B------:R-:W-:Y:S01]  /*76a0*/  IMAD R68, R101, R102, R68 ;  /* 0x0000006665447224 */ /* 0x000fe200078e0244 */
[----:B------:R-:W-:Y:S01]  /*76b0*/  SHF.R.S32.HI R101, RZ, 0x18, R149 ;  /* 0x00000018ff657819 */ /* 0x000fe20000011495 */
[----:B------:R-:W-:Y:S01]  /*76c0*/  IMAD R70, R98, R70, RZ ;  /* 0x0000004662467224 */ /* 0x000fe200078e02ff */
[----:B------:R-:W-:Y:S01]  /*76d0*/  SHF.L.U32 R153, R118, 0x10, RZ ;  /* 0x0000001076997819 */ /* 0x000fe200000006ff */
[----:B------:R-:W-:Y:S01]  /*76e0*/  IMAD R71, R98, R71, RZ ;  /* 0x0000004762477224 */ /* 0x000fe200078e02ff */
[----:B------:R-:W-:Y:S01]  /*76f0*/  SHF.L.U32 R151, R118, 0x8, RZ ;  /* 0x0000000876977819 */ /* 0x000fe200000006ff */
[----:B------:R-:W-:Y:S01]  /*7700*/  IMAD R69, R100, R102, R69 ;  /* 0x0000006664457224 */ /* 0x000fe200078e0245 */
[----:B------:R-:W-:Y:S01]  /*7710*/  SHF.R.S32.HI R100, RZ, 0x18, R170 ;  /* 0x00000018ff647819 */ /* 0x000fe200000114aa */
[C---:B------:R-:W-:Y:S01]  /*7720*/  IMAD R40, R98.reuse, R40, RZ ;  /* 0x0000002862287224 */ /* 0x040fe200078e02ff */
[----:B------:R-:W-:Y:S01]  /*7730*/  PRMT R146, R119, 0x8880, RZ ;  /* 0x0000888077927816 */ /* 0x000fe200000000ff */
[-C--:B------:R-:W-:Y:S01]  /*7740*/  IMAD R70, R101, R102.reuse, R70 ;  /* 0x0000006665467224 */ /* 0x080fe200078e0246 */
[----:B------:R-:W-:Y:S01]  /*7750*/  MOV R101, R161 ;  /* 0x000000a100657202 */ /* 0x000fe20000000f00 */
        /* <DEDUP_REMOVED lines=13> */
[----:B------:R-:W-:Y:S01]  /*7830*/  SHF.L.U32 R152, R120, 0x8, RZ ;  /* 0x0000000878987819 */ /* 0x000fe200000006ff */
[----:B------:R-:W-:Y:S01]  /*7840*/  IMAD.SHL.U32 R158, R117, 0x100, RZ ;  /* 0x00000100759e7824 */ /* 0x000fe200078e00ff */
[----:B------:R-:W-:Y:S01]  /*7850*/  PRMT R150, R121, 0x8880, RZ ;  /* 0x0000888079967816 */ /* 0x000fe200000000ff */
[-C--:B------:R-:W-:Y:S01]  /*7860*/  IMAD R42, R105, R102.reuse, R42 ;  /* 0x00000066692a7224 */ /* 0x080fe200078e022a */
[----:B------:R-:W-:Y:S01]  /*7870*/  SHF.R.S32.HI R105, RZ, 0x18, R151 ;  /* 0x00000018ff697819 */ /* 0x000fe20000011497 */
[-C--:B------:R-:W-:Y:S01]  /*7880*/  IMAD R43, R113, R102.reuse, R43 ;  /* 0x00000066712b7224 */ /* 0x080fe200078e022b */
[----:B------:R-:W-:Y:S01]  /*7890*/  SHF.R.S32.HI R117, RZ, 0x18, R120 ;  /* 0x00000018ff757819 */ /* 0x000fe20000011478 */
[C---:B------:R-:W-:Y:S01]  /*78a0*/  IMAD R45, R98.reuse, R45, RZ ;  /* 0x0000002d622d7224 */ /* 0x040fe200078e02ff */
[----:B------:R-:W-:Y:S01]  /*78b0*/  SHF.L.U32 R148, R121, 0x10, RZ ;  /* 0x0000001079947819 */ /* 0x000fe200000006ff */
[----:B------:R-:W-:Y:S01]  /*78c0*/  IMAD R44, R101, R102, R44 ;  /* 0x00000066652c7224 */ /* 0x000fe200078e022c */
[----:B------:R-:W-:Y:S01]  /*78d0*/  SHF.R.S32.HI R101, RZ, 0x18, R158 ;  /* 0x00000018ff657819 */ /* 0x000fe2000001149e */
[C---:B------:R-:W-:Y:S01]  /*78e0*/  IMAD R46, R98.reuse, R46, RZ ;  /* 0x0000002e622e7224 */ /* 0x040fe200078e02ff */
[----:B------:R-:W-:Y:S01]  /*78f0*/  SHF.L.U32 R147, R121, 0x8, RZ ;  /* 0x0000000879937819 */ /* 0x000fe200000006ff */
[----:B------:R-:W-:Y:S01]  /*7900*/  IMAD R47, R98, R47, RZ ;  /* 0x0000002f622f7224 */ /* 0x000fe200078e02ff */
[----:B------:R-:W-:Y:S01]  /*7910*/  PRMT R143, R122, 0x8880, RZ ;  /* 0x000088807a8f7816 */ /* 0x000fe200000000ff */
[----:B------:R-:W-:Y:S01]  /*7920*/  IMAD R45, R100, R102, R45 ;  /* 0x00000066642d7224 */ /* 0x000fe200078e022d */
[----:B------:R-:W-:Y:S01]  /*7930*/  SHF.R.S32.HI R100, RZ, 0x18, R153 ;  /* 0x00000018ff647819 */ /* 0x000fe20000011499 */
[----:B------:R-:W-:Y:S01]  /*7940*/  IMAD R48, R98, R48, RZ ;  /* 0x0000003062307224 */ /* 0x000fe200078e02ff */
[----:B------:R-:W-:Y:S01]  /*7950*/  SHF.R.S32.HI R118, RZ, 0x18, R121 ;  /* 0x00000018ff767819 */ /* 0x000fe20000011479 */
[----:B------:R-:W-:Y:S01]  /*7960*/  IMAD.MOV.U32 R103, RZ, RZ, R155 ;  /* 0x000000ffff677224 */ /* 0x000fe200078e009b */
[----:B------:R-:W-:Y:S01]  /*7970*/  SHF.L.U32 R142, R122, 0x10, RZ ;  /* 0x000000107a8e7819 */ /* 0x000fe200000006ff */
[----:B------:R-:W-:Y:S01]  /*7980*/  IMAD R46, R101, R102, R46 ;  /* 0x00000066652e7224 */ /* 0x000fe200078e022e */
[----:B------:R-:W-:Y:S01]  /*7990*/  MOV R101, R146 ;  /* 0x0000009200657202 */ /* 0x000fe20000000f00 */
[----:B------:R-:W-:Y:S01]  /*79a0*/  IMAD R49, R98, R49, RZ ;  /* 0x0000003162317224 */ /* 0x000fe200078e02ff */
[C---:B------:R-:W-:Y:S01]  /*79b0*/  PRMT R140, R123.reuse, 0x8880, RZ ;  /* 0x000088807b8c7816 */ /* 0x040fe200000000ff */
[----:B------:R-:W-:Y:S01]  /*79c0*/  IMAD R47, R114, R102, R47 ;  /* 0x00000066722f7224 */ /* 0x000fe200078e022f */
[----:B------:R-:W-:Y:S01]  /*79d0*/  SHF.R.S32.HI R119, RZ, 0x18, R122 ;  /* 0x00000018ff777819 */ /* 0x000fe2000001147a */
[C---:B------:R-:W-:Y:S01]  /*79e0*/  IMAD R50, R98.reuse, R50, RZ ;  /* 0x0000003262327224 */ /* 0x040fe200078e02ff */
[----:B------:R-:W-:Y:S01]  /*79f0*/  SHF.L.U32 R138, R123, 0x10, RZ ;  /* 0x000000107b8a7819 */ /* 0x000fe200000006ff */
[-C--:B------:R-:W-:Y:S01]  /*7a00*/  IMAD R48, R103, R102.reuse, R48 ;  /* 0x0000006667307224 */ /* 0x080fe200078e0230 */
[----:B------:R-:W-:Y:S01]  /*7a10*/  SHF.R.S32.HI R103, RZ, 0x18, R144 ;  /* 0x00000018ff677819 */ /* 0x000fe20000011490 */
[----:B------:R-:W-:Y:S01]  /*7a20*/  IMAD R51, R98, R51, RZ ;  /* 0x0000003362337224 */ /* 0x000fe200078e02ff */
[----:B------:R-:W-:Y:S01]  /*7a30*/  SHF.L.U32 R136, R123, 0x8, RZ ;  /* 0x000000087b887819 */ /* 0x000fe200000006ff */
[----:B------:R-:W-:Y:S01]  /*7a40*/  IMAD R49, R100, R102, R49 ;  /* 0x0000006664317224 */ /* 0x000fe200078e0231 */
[----:B------:R-:W-:Y:S01]  /*7a50*/  SHF.R.S32.HI R100, RZ, 0x18, R145 ;  /* 0x00000018ff647819 */ /* 0x000fe20000011491 */
[----:B------:R-:W-:Y:S01]  /*7a60*/  IMAD R52, R98, R52, RZ ;  /* 0x0000003462347224 */ /* 0x000fe200078e02ff */
[----:B------:R-:W-:Y:S01]  /*7a70*/  PRMT R139, R124, 0x8880, RZ ;  /* 0x000088807c8b7816 */ /* 0x000fe200000000ff */
[-C--:B------:R-:W-:Y:S01]  /*7a80*/  IMAD R50, R105, R102.reuse, R50 ;  /* 0x0000006669327224 */ /* 0x080fe200078e0232 */
[----:B------:R-:W-:Y:S01]  /*7a90*/  SHF.R.S32.HI R105, RZ, 0x18, R147 ;  /* 0x00000018ff697819 */ /* 0x000fe20000011493 */
[----:B------:R-:W-:Y:S01]  /*7aa0*/  IMAD R53, R98, R53, RZ ;  /* 0x0000003562357224 */ /* 0x000fe200078e02ff */
[C---:B------:R-:W-:Y:S01]  /*7ab0*/  SHF.L.U32 R137, R124.reuse, 0x10, RZ ;  /* 0x000000107c897819 */ /* 0x040fe200000006ff */
[----:B------:R-:W-:Y:S01]  /*7ac0*/  IMAD R51, R115, R102, R51 ;  /* 0x0000006673337224 */ /* 0x000fe200078e0233 */
[----:B------:R-:W-:Y:S01]  /*7ad0*/  SHF.L.U32 R135, R124, 0x8, RZ ;  /* 0x000000087c877819 */ /* 0x000fe200000006ff */
[C---:B------:R-:W-:Y:S01]  /*7ae0*/  IMAD R54, R98.reuse, R54, RZ ;  /* 0x0000003662367224 */ /* 0x040fe200078e02ff */
[----:B------:R-:W-:Y:S01]  /*7af0*/  PRMT R134, R125, 0x8880, RZ ;  /* 0x000088807d867816 */ /* 0x000fe200000000ff */
[-C--:B------:R-:W-:Y:S01]  /*7b00*/  IMAD R52, R101, R102.reuse, R52 ;  /* 0x0000006665347224 */ /* 0x080fe200078e0234 */
[----:B------:R-:W-:Y:S01]  /*7b10*/  MOV R101, R159 ;  /* 0x0000009f00657202 */ /* 0x000fe20000000f00 */
[----:B------:R-:W-:Y:S01]  /*7b20*/  IMAD R55, R98, R55, RZ ;  /* 0x0000003762377224 */ /* 0x000fe200078e02ff */
[----:B------:R-:W-:Y:S01]  /*7b30*/  SHF.R.S32.HI R121, RZ, 0x18, R124 ;  /* 0x00000018ff797819 */ /* 0x000fe2000001147c */
[----:B------:R-:W-:Y:S01]  /*7b40*/  IMAD.U32 R157, R120, 0x10000, RZ ;  /* 0x00010000789d7824 */ /* 0x000fe200078e00ff */
[----:B------:R-:W-:Y:S01]  /*7b50*/  SHF.R.S32.HI R120, RZ, 0x18, R123 ;  /* 0x00000018ff787819 */ /* 0x000fe2000001147b */
[----:B------:R-:W-:Y:S01]  /*7b60*/  IMAD R53, R100, R102, R53 ;  /* 0x0000006664357224 */ /* 0x000fe200078e0235 */
[----:B------:R-:W-:Y:S01]  /*7b70*/  SHF.L.U32 R132, R125, 0x8, RZ ;  /* 0x000000087d847819 */ /* 0x000fe200000006ff */
[----:B------:R-:W-:Y:S01]  /*7b80*/  IMAD R24, R98, R24, RZ ;  /* 0x0000001862187224 */ /* 0x000fe200078e02ff */
[----:B------:R-:W-:Y:S01]  /*7b90*/  SHF.R.S32.HI R100, RZ, 0x18, R157 ;  /* 0x00000018ff647819 */ /* 0x000fe2000001149d */
[----:B------:R-:W-:Y:S01]  /*7ba0*/  IMAD R54, R103, R102, R54 ;  /* 0x0000006667367224 */ /* 0x000fe200078e0236 */
[----:B------:R-:W-:Y:S01]  /*7bb0*/  MOV R103, R150 ;  /* 0x0000009600677202 */ /* 0x000fe20000000f00 */
[-C--:B------:R-:W-:Y:S01]  /*7bc0*/  IMAD R55, R116, R102.reuse, R55 ;  /* 0x0000006674377224 */ /* 0x080fe200078e0237 */
[----:B------:R-:W-:Y:S01]  /*7bd0*/  PRMT R131, R126, 0x8880, RZ ;  /* 0x000088807e837816 */ /* 0x000fe200000000ff */
[----:B------:R-:W-:Y:S01]  /*7be0*/  IMAD R25, R98, R25, RZ ;  /* 0x0000001962197224 */ /* 0x000fe200078e02ff */
[----:B------:R-:W-:Y:S01]  /*7bf0*/  SHF.L.U32 R130, R126, 0x10, RZ ;  /* 0x000000107e827819 */ /* 0x000fe200000006ff */
[----:B------:R-:W-:Y:S01]  /*7c00*/  IMAD R24, R101, R102, R24 ;  /* 0x0000006665187224 */ /* 0x000fe200078e0218 */
[----:B------:R-:W-:Y:S01]  /*7c10*/  SHF.R.S32.HI R101, RZ, 0x18, R152 ;  /* 0x00000018ff657819 */ /* 0x000fe20000011498 */
[----:B------:R-:W-:Y:S01]  /*7c20*/  IMAD R26, R98, R26, RZ ;  /* 0x0000001a621a7224 */ /* 0x000fe200078e02ff */
[----:B------:R-:W-:Y:S01]  /*7c30*/  SHF.L.U32 R129, R126, 0x8, RZ ;  /* 0x000000087e817819 */ /* 0x000fe200000006ff */
[----:B------:R-:W-:Y:S01]  /*7c40*/  IMAD R27, R98, R27, RZ ;  /* 0x0000001b621b7224 */ /* 0x000fe200078e02ff */
[----:B------:R-:W-:Y:S01]  /*7c50*/  PRMT R128, R127, 0x8880, RZ ;  /* 0x000088807f807816 */ /* 0x000fe200000000ff */
[----:B------:R-:W-:Y:S01]  /*7c60*/  IMAD R25, R100, R102, R25 ;  /* 0x0000006664197224 */ /* 0x000fe200078e0219 */
[----:B------:R-:W-:Y:S01]  /*7c70*/  SHF.R.S32.HI R100, RZ, 0x18, R148 ;  /* 0x00000018ff647819 */ /* 0x000fe20000011494 */
[C---:B------:R-:W-:Y:S01]  /*7c80*/  IMAD R28, R98.reuse, R28, RZ ;  /* 0x0000001c621c7224 */ /* 0x040fe200078e02ff */
[----:B------:R-:W-:Y:S01]  /*7c90*/  SHF.R.S32.HI R123, RZ, 0x18, R126 ;  /* 0x00000018ff7b7819 */ /* 0x000fe2000001147e */
[-C--:B------:R-:W-:Y:S01]  /*7ca0*/  IMAD R26, R101, R102.reuse, R26 ;  /* 0x00000066651a7224 */ /* 0x080fe200078e021a */
[----:B------:R-:W-:Y:S01]  /*7cb0*/  MOV R101, R143 ;  /* 0x0000008f00657202 */ /* 0x000fe20000000f00 */
[C---:B------:R-:W-:Y:S01]  /*7cc0*/  IMAD R29, R98.reuse, R29, RZ ;  /* 0x0000001d621d7224 */ /* 0x040fe200078e02ff */
[----:B------:R-:W-:Y:S01]  /*7cd0*/  SHF.L.U32 R126, R127, 0x10, RZ ;  /* 0x000000107f7e7819 */ /* 0x000fe200000006ff */
[----:B------:R-:W-:Y:S01]  /*7ce0*/  IMAD R27, R117, R102, R27 ;  /* 0x00000066751b7224 */ /* 0x000fe200078e021b */
[----:B------:R-:W-:Y:S01]  /*7cf0*/  SHF.R.S32.HI R124, RZ, 0x18, R127 ;  /* 0x00000018ff7c7819 */ /* 0x000fe2000001147f */
[C---:B------:R-:W-:Y:S01]  /*7d00*/  IMAD R30, R98.reuse, R30, RZ ;  /* 0x0000001e621e7224 */ /* 0x040fe200078e02ff */
[----:B------:R-:W-:Y:S01]  /*7d10*/  I2IP.S8.S32.SAT R185, R23, R22, RZ ;  /* 0x0000001617b97239 */ /* 0x000fe200000014ff */
[----:B------:R-:W-:Y:S01]  /*7d20*/  IMAD R28, R103, R102, R28 ;  /* 0x00000066671c7224 */ /* 0x000fe200078e021c */
[----:B------:R-:W-:Y:S01]  /*7d30*/  I2IP.S8.S32.SAT R186, R75, R74, RZ ;  /* 0x0000004a4bba7239 */ /* 0x000fe200000014ff */
[----:B------:R-:W-:Y:S01]  /*7d40*/  IMAD R31, R98, R31, RZ ;  /* 0x0000001f621f7224 */ /* 0x000fe200078e02ff */
[----:B------:R-:W-:Y:S01]  /*7d50*/  I2IP.S8.S32.SAT R187, R79, R78, RZ ;  /* 0x0000004e4fbb7239 */ /* 0x000fe200000014ff */
[----:B------:R-:W-:Y:S01]  /*7d60*/  IMAD R29, R100, R102, R29 ;  /* 0x00000066641d7224 */ /* 0x000fe200078e021d */
[----:B------:R-:W-:Y:S01]  /*7d70*/  SHF.R.S32.HI R100, RZ, 0x18, R142 ;  /* 0x00000018ff647819 */ /* 0x000fe2000001148e */
[----:B------:R-:W-:Y:S01]  /*7d80*/  IMAD R32, R98, R32, RZ ;  /* 0x0000002062207224 */ /* 0x000fe200078e02ff */
[----:B------:R-:W-:Y:S01]  /*7d90*/  I2IP.S8.S32.SAT R196, R59, R58, RZ ;  /* 0x0000003a3bc47239 */ /* 0x000fe200000014ff */
[----:B------:R-:W-:Y:S01]  /*7da0*/  IMAD.SHL.U32 R141, R122, 0x100, RZ ;  /* 0x000001007a8d7824 */ /* 0x000fe200078e00ff */
[----:B------:R-:W-:Y:S01]  /*7db0*/  SHF.R.S32.HI R122, RZ, 0x18, R125 ;  /* 0x00000018ff7a7819 */ /* 0x000fe2000001147d */
[-C--:B------:R-:W-:Y:S01]  /*7dc0*/  IMAD R30, R105, R102.reuse, R30 ;  /* 0x00000066691e7224 */ /* 0x080fe200078e021e */
[----:B------:R-:W-:Y:S01]  /*7dd0*/  SHF.R.S32.HI R105, RZ, 0x18, R136 ;  /* 0x00000018ff697819 */ /* 0x000fe20000011488 */
[----:B------:R-:W-:Y:S01]  /*7de0*/  IMAD R31, R118, R102, R31 ;  /* 0x00000066761f7224 */ /* 0x000fe200078e021f */
[----:B------:R-:W-:Y:S01]  /*7df0*/  I2IP.S8.S32.SAT R197, R63, R62, RZ ;  /* 0x0000003e3fc57239 */ /* 0x000fe200000014ff */
[C---:B------:R-:W-:Y:S01]  /*7e00*/  IMAD R33, R98.reuse, R33, RZ ;  /* 0x0000002162217224 */ /* 0x040fe200078e02ff */
[----:B------:R-:W-:Y:S01]  /*7e10*/  I2IP.S8.S32.SAT R198, R67, R66, RZ ;  /* 0x0000004243c67239 */ /* 0x000fe200000014ff */
[----:B------:R-:W-:Y:S01]  /*7e20*/  IMAD R32, R101, R102, R32 ;  /* 0x0000006665207224 */ /* 0x000fe200078e0220 */
[----:B------:R-:W-:Y:S01]  /*7e30*/  SHF.R.S32.HI R101, RZ, 0x18, R141 ;  /* 0x00000018ff657819 */ /* 0x000fe2000001148d */
[C---:B------:R-:W-:Y:S01]  /*7e40*/  IMAD R34, R98.reuse, R34, RZ ;  /* 0x0000002262227224 */ /* 0x040fe200078e02ff */
[----:B------:R-:W-:Y:S01]  /*7e50*/  I2IP.S8.S32.SAT R199, R71, R70, RZ ;  /* 0x0000004647c77239 */ /* 0x000fe200000014ff */
[----:B------:R-:W-:Y:S01]  /*7e60*/  IMAD R35, R98, R35, RZ ;  /* 0x0000002362237224 */ /* 0x000fe200078e02ff */
[----:B------:R-:W-:Y:S01]  /*7e70*/  I2IP.S8.S32.SAT R200, R43, R42, RZ ;  /* 0x0000002a2bc87239 */ /* 0x000fe200000014ff */
[----:B------:R-:W-:Y:S01]  /*7e80*/  IMAD R33, R100, R102, R33 ;  /* 0x0000006664217224 */ /* 0x000fe200078e0221 */
[----:B------:R-:W-:Y:S01]  /*7e90*/  SHF.R.S32.HI R100, RZ, 0x18, R138 ;  /* 0x00000018ff647819 */ /* 0x000fe2000001148a */
[C---:B------:R-:W-:Y:S01]  /*7ea0*/  IMAD R36, R98.reuse, R36, RZ ;  /* 0x0000002462247224 */ /* 0x040fe200078e02ff */
[----:B------:R-:W-:Y:S01]  /*7eb0*/  I2IP.S8.S32.SAT R201, R47, R46, RZ ;  /* 0x0000002e2fc97239 */ /* 0x000fe200000014ff */
[----:B------:R-:W-:Y:S01]  /*7ec0*/  IMAD.MOV.U32 R103, RZ, RZ, R140 ;  /* 0x000000ffff677224 */ /* 0x000fe200078e008c */
[----:B------:R-:W-:Y:S01]  /*7ed0*/  I2IP.S8.S32.SAT R202, R51, R50, RZ ;  /* 0x0000003233ca7239 */ /* 0x000fe200000014ff */
[----:B------:R-:W-:Y:S01]  /*7ee0*/  IMAD R34, R101, R102, R34 ;  /* 0x0000006665227224 */ /* 0x000fe200078e0222 */
[----:B------:R-:W-:Y:S01]  /*7ef0*/  MOV R101, R139 ;  /* 0x0000008b00657202 */ /* 0x000fe20000000f00 */
[C---:B------:R-:W-:Y:S01]  /*7f00*/  IMAD R37, R98.reuse, R37, RZ ;  /* 0x0000002562257224 */ /* 0x040fe200078e02ff */
[----:B------:R-:W-:Y:S01]  /*7f10*/  I2IP.S8.S32.SAT R203, R55, R54, RZ ;  /* 0x0000003637cb7239 */ /* 0x000fe200000014ff */
[----:B------:R-:W-:Y:S01]  /*7f20*/  IMAD R35, R119, R102, R35 ;  /* 0x0000006677237224 */ /* 0x000fe200078e0223 */
[----:B------:R-:W-:Y:S01]  /*7f30*/  I2IP.S8.S32.SAT R224, R27, R26, RZ ;  /* 0x0000001a1be07239 */ /* 0x000fe200000014ff */
[C---:B------:R-:W-:Y:S01]  /*7f40*/  IMAD R38, R98.reuse, R38, RZ ;  /* 0x0000002662267224 */ /* 0x040fe200078e02ff */
[----:B------:R-:W-:Y:S01]  /*7f50*/  I2IP.S8.S32.SAT R225, R31, R30, RZ ;  /* 0x0000001e1fe17239 */ /* 0x000fe200000014ff */
[----:B------:R-:W-:Y:S01]  /*7f60*/  IMAD R36, R103, R102, R36 ;  /* 0x0000006667247224 */ /* 0x000fe200078e0224 */
[----:B------:R-:W-:Y:S01]  /*7f70*/  MOV R103, R134 ;  /* 0x0000008600677202 */ /* 0x000fe20000000f00 */
[----:B------:R-:W-:Y:S01]  /*7f80*/  IMAD R39, R98, R39, RZ ;  /* 0x0000002762277224 */ /* 0x000fe200078e02ff */
[----:B------:R-:W-:Y:S01]  /*7f90*/  I2IP.S8.S32.SAT R226, R35, R34, RZ ;  /* 0x0000002223e27239 */ /* 0x000fe200000014ff */
[----:B------:R-:W-:Y:S01]  /*7fa0*/  IMAD R37, R100, R102, R37 ;  /* 0x0000006664257224 */ /* 0x000fe200078e0225 */
[----:B------:R-:W-:Y:S01]  /*7fb0*/  SHF.R.S32.HI R100, RZ, 0x18, R137 ;  /* 0x00000018ff647819 */ /* 0x000fe20000011489 */
[----:B-1----:R-:W-:Y:S01]  /*7fc0*/  IMAD R4, R98, R4, RZ ;  /* 0x0000000462047224 */ /* 0x002fe200078e02ff */
[----:B------:R-:W-:Y:S01]  /*7fd0*/  I2IP.S8.S32.SAT R184, R3, R0, R184 ;  /* 0x0000000003b87239 */ /* 0x000fe200000014b8 */
[----:B------:R-:W-:Y:S01]  /*7fe0*/  IMAD R38, R105, R102, R38 ;  /* 0x0000006669267224 */ /* 0x000fe200078e0226 */
[----:B------:R-:W-:Y:S01]  /*7ff0*/  I2IP.S8.S32.SAT R185, R21, R20, R185 ;  /* 0x0000001415b97239 */ /* 0x000fe200000014b9 */
[----:B------:R-:W-:Y:S01]  /*8000*/  IMAD R39, R120, R102, R39 ;  /* 0x0000006678277224 */ /* 0x000fe200078e0227 */
[----:B------:R-:W-:Y:S01]  /*8010*/  I2IP.S8.S32.SAT R186, R73, R72, R186 ;  /* 0x0000004849ba7239 */ /* 0x000fe200000014ba */
[C---:B------:R-:W-:Y:S01]  /*8020*/  IMAD R5, R98.reuse, R5, RZ ;  /* 0x0000000562057224 */ /* 0x040fe200078e02ff */
[----:B------:R-:W-:Y:S01]  /*8030*/  I2IP.S8.S32.SAT R187, R77, R76, R187 ;  /* 0x0000004c4dbb7239 */ /* 0x000fe200000014bb */
[----:B------:R-:W-:Y:S01]  /*8040*/  IMAD R4, R101, R102, R4 ;  /* 0x0000006665047224 */ /* 0x000fe200078e0204 */
[----:B------:R-:W-:Y:S01]  /*8050*/  SHF.R.S32.HI R101, RZ, 0x18, R135 ;  /* 0x00000018ff657819 */ /* 0x000fe20000011487 */
[----:B------:R-:W-:Y:S01]  /*8060*/  IMAD.U32 R133, R125, 0x10000, RZ ;  /* 0x000100007d857824 */ /* 0x000fe200078e00ff */
[----:B------:R-:W-:Y:S01]  /*8070*/  I2IP.S8.S32.SAT R227, R39, R38, RZ ;  /* 0x0000002627e37239 */ /* 0x000fe200000014ff */
[C---:B------:R-:W-:Y:S01]  /*8080*/  IMAD R6, R98.reuse, R6, RZ ;  /* 0x0000000662067224 */ /* 0x040fe200078e02ff */
[----:B------:R-:W-:Y:S01]  /*8090*/  I2IP.S8.S32.SAT R196, R57, R56, R196 ;  /* 0x0000003839c47239 */ /* 0x000fe200000014c4 */
[----:B------:R-:W-:Y:S01]  /*80a0*/  IMAD R7, R98, R7, RZ ;  /* 0x0000000762077224 */ /* 0x000fe200078e02ff */
[----:B------:R-:W-:Y:S01]  /*80b0*/  I2IP.S8.S32.SAT R197, R61, R60, R197 ;  /* 0x0000003c3dc57239 */ /* 0x000fe200000014c5 */
[----:B------:R-:W-:Y:S01]  /*80c0*/  IMAD R5, R100, R102, R5 ;  /* 0x0000006664057224 */ /* 0x000fe200078e0205 */
[----:B------:R-:W-:Y:S01]  /*80d0*/  SHF.R.S32.HI R100, RZ, 0x18, R133 ;  /* 0x00000018ff647819 */ /* 0x000fe20000011485 */
[C---:B------:R-:W-:Y:S01]  /*80e0*/  IMAD R8, R98.reuse, R8, RZ ;  /* 0x0000000862087224 */ /* 0x040fe200078e02ff */
[----:B------:R-:W-:Y:S01]  /*80f0*/  UIADD3 UR5, UPT, UPT, UR5, 0x230, URZ ;  /* 0x0000023005057890 */ /* 0x000fe2000fffe0ff */
[-C--:B------:R-:W-:Y:S01]  /*8100*/  IMAD R6, R101, R102.reuse, R6 ;  /* 0x0000006665067224 */ /* 0x080fe200078e0206 */
[----:B------:R-:W-:Y:S01]  /*8110*/  SHF.R.S32.HI R101, RZ, 0x18, R132 ;  /* 0x00000018ff657819 */ /* 0x000fe20000011484 */
[C---:B------:R-:W-:Y:S01]  /*8120*/  IMAD R9, R98.reuse, R9, RZ ;  /* 0x0000000962097224 */ /* 0x040fe200078e02ff */
[----:B------:R-:W-:Y:S01]  /*8130*/  UPRMT UR5, UR37, 0x654, UR5 ;  /* 0x0000065425057896 */ /* 0x000fe20008000005 */
[----:B------:R-:W-:Y:S01]  /*8140*/  IMAD R7, R121, R102, R7 ;  /* 0x0000006679077224 */ /* 0x000fe200078e0207 */
[----:B------:R-:W-:Y:S01]  /*8150*/  I2IP.S8.S32.SAT R198, R65, R64, R198 ;  /* 0x0000004041c67239 */ /* 0x000fe200000014c6 */
[----:B------:R-:W-:Y:S01]  /*8160*/  IMAD R8, R103, R102, R8 ;  /* 0x0000006667087224 */ /* 0x000fe200078e0208 */
[----:B------:R-:W-:Y:S01]  /*8170*/  MOV R103, R131 ;  /* 0x0000008300677202 */ /* 0x000fe20000000f00 */
[----:B------:R-:W-:Y:S01]  /*8180*/  IMAD R10, R98, R10, RZ ;  /* 0x0000000a620a7224 */ /* 0x000fe200078e02ff */
[----:B------:R-:W-:Y:S01]  /*8190*/  I2IP.S8.S32.SAT R6, R7, R6, RZ ;  /* 0x0000000607067239 */ /* 0x000fe200000014ff */
[----:B------:R-:W-:Y:S01]  /*81a0*/  IMAD R9, R100, R102, R9 ;  /* 0x0000006664097224 */ /* 0x000fe200078e0209 */
[----:B------:R-:W-:Y:S01]  /*81b0*/  SHF.R.S32.HI R100, RZ, 0x18, R130 ;  /* 0x00000018ff647819 */ /* 0x000fe20000011482 */
[C---:B------:R-:W-:Y:S01]  /*81c0*/  IMAD R11, R98.reuse, R11, RZ ;  /* 0x0000000b620b7224 */ /* 0x040fe200078e02ff */
[----:B------:R-:W-:Y:S01]  /*81d0*/  I2IP.S8.S32.SAT R199, R69, R68, R199 ;  /* 0x0000004445c77239 */ /* 0x000fe200000014c7 */
[C---:B------:R-:W-:Y:S01]  /*81e0*/  IMAD R12, R98.reuse, R12, RZ ;  /* 0x0000000c620c7224 */ /* 0x040fe200078e02ff */
[----:B------:R-:W-:Y:S01]  /*81f0*/  I2IP.S8.S32.SAT R200, R41, R40, R200 ;  /* 0x0000002829c87239 */ /* 0x000fe200000014c8 */
[----:B------:R-:W-:Y:S01]  /*8200*/  IMAD R10, R101, R102, R10 ;  /* 0x00000066650a7224 */ /* 0x000fe200078e020a */
[----:B------:R-:W-:Y:S01]  /*8210*/  SHF.R.S32.HI R101, RZ, 0x18, R129 ;  /* 0x00000018ff657819 */ /* 0x000fe20000011481 */
[----:B------:R-:W-:Y:S01]  /*8220*/  IMAD R13, R98, R13, RZ ;  /* 0x0000000d620d7224 */ /* 0x000fe200078e02ff */
[----:B------:R-:W-:Y:S01]  /*8230*/  I2IP.S8.S32.SAT R201, R45, R44, R201 ;  /* 0x0000002c2dc97239 */ /* 0x000fe200000014c9 */
[----:B------:R-:W-:Y:S01]  /*8240*/  IMAD R11, R122, R102, R11 ;  /* 0x000000667a0b7224 */ /* 0x000fe200078e020b */
[----:B------:R-:W-:Y:S01]  /*8250*/  I2IP.S8.S32.SAT R202, R49, R48, R202 ;  /* 0x0000003031ca7239 */ /* 0x000fe200000014ca */
[----:B------:R-:W-:Y:S01]  /*8260*/  IMAD R12, R103, R102, R12 ;  /* 0x00000066670c7224 */ /* 0x000fe200078e020c */
[----:B------:R-:W-:Y:S01]  /*8270*/  MOV R103, R128 ;  /* 0x0000008000677202 */ /* 0x000fe20000000f00 */
[----:B------:R-:W-:Y:S01]  /*8280*/  IMAD R14, R98, R14, RZ ;  /* 0x0000000e620e7224 */ /* 0x000fe200078e02ff */
[----:B------:R-:W-:Y:S01]  /*8290*/  I2IP.S8.S32.SAT R10, R11, R10, RZ ;  /* 0x0000000a0b0a7239 */ /* 0x000fe200000014ff */
[----:B------:R-:W-:Y:S01]  /*82a0*/  IMAD.SHL.U32 R125, R127, 0x100, RZ ;  /* 0x000001007f7d7824 */ /* 0x000fe200078e00ff */
[----:B------:R-:W-:Y:S01]  /*82b0*/  I2IP.S8.S32.SAT R203, R53, R52, R203 ;  /* 0x0000003435cb7239 */ /* 0x000fe200000014cb */
        /* <DEDUP_REMOVED lines=8> */
[C---:B------:R-:W-:Y:S01]  /*8340*/  IMAD R17, R98.reuse, R17, RZ ;  /* 0x0000001162117224 */ /* 0x040fe200078e02ff */
[----:B------:R-:W-:Y:S01]  /*8350*/  I2IP.S8.S32.SAT R226, R33, R32, R226 ;  /* 0x0000002021e27239 */ /* 0x000fe200000014e2 */
[----:B------:R-:W-:Y:S01]  /*8360*/  IMAD R15, R123, R102, R15 ;  /* 0x000000667b0f7224 */ /* 0x000fe200078e020f */
[----:B------:R-:W-:Y:S01]  /*8370*/  I2IP.S8.S32.SAT R227, R37, R36, R227 ;  /* 0x0000002425e37239 */ /* 0x000fe200000014e3 */
[----:B------:R-:W-:Y:S01]  /*8380*/  IMAD R16, R103, R102, R16 ;  /* 0x0000006667107224 */ /* 0x000fe200078e0210 */
[----:B------:R-:W-:Y:S01]  /*8390*/  I2IP.S8.S32.SAT R125, R9, R8, R10 ;  /* 0x00000008097d7239 */ /* 0x000fe2000000140a */
[----:B------:R-:W-:Y:S01]  /*83a0*/  IMAD R18, R98, R18, RZ ;  /* 0x0000001262127224 */ /* 0x000fe200078e02ff */
[----:B------:R-:W-:Y:S01]  /*83b0*/  I2IP.S8.S32.SAT R14, R15, R14, RZ ;  /* 0x0000000e0f0e7239 */ /* 0x000fe200000014ff */
[----:B------:R-:W-:Y:S01]  /*83c0*/  IMAD R17, R100, R102, R17 ;  /* 0x0000006664117224 */ /* 0x000fe200078e0211 */
[----:B------:R-:W-:Y:S01]  /*83d0*/  NOP ;  /* 0x0000000000007918 */ /* 0x000fe20000000000 */
[----:B------:R-:W-:Y:S01]  /*83e0*/  IMAD R19, R98, R19, RZ ;  /* 0x0000001362137224 */ /* 0x000fe200078e02ff */
[----:B------:R-:W-:Y:S01]  /*83f0*/  I2IP.S8.S32.SAT R126, R13, R12, R14 ;  /* 0x0000000c0d7e7239 */ /* 0x000fe2000000140e */
[-C--:B------:R-:W-:Y:S01]  /*8400*/  IMAD R18, R101, R102.reuse, R18 ;  /* 0x0000006665127224 */ /* 0x080fe200078e0212 */
[----:B------:R-:W-:Y:S01]  /*8410*/  SYNCS.ARRIVE.TRANS64.RED.A1T0 RZ, [UR5], RZ ;  /* 0x000000ffffff79a7 */ /* 0x000fe20008100405 */
[----:B------:R1:W-:Y:S01]  /*8420*/  STS.128 [R212+UR41+0x2b00], R184 ;  /* 0x002b00b8d4007988 */ /* 0x0003e20008000c29 */
[----:B------:R-:W-:Y:S01]  /*8430*/  IMAD R19, R124, R102, R19 ;  /* 0x000000667c137224 */ /* 0x000fe200078e0213 */
[----:B------:R-:W-:Y:S01]  /*8440*/  I2IP.S8.S32.SAT R124, R5, R4, R6 ;  /* 0x00000004057c7239 */ /* 0x000fe20000001406 */
[----:B------:R-:W-:Y:S01]  /*8450*/  BSSY.RECONVERGENT B0, `(.L_x_122) ;  /* 0x0000031000007945 */ /* 0x000fe20003800200 */
[----:B------:R-:W-:Y:S02]  /*8460*/  IADD3 R96, PT, PT, R96, 0x1, RZ ;  /* 0x0000000160607810 */ /* 0x000fe40007ffe0ff */
[----:B------:R-:W-:Y:S02]  /*8470*/  I2IP.S8.S32.SAT R18, R19, R18, RZ ;  /* 0x0000001213127239 */ /* 0x000fe400000014ff */
[----:B------:R1:W-:Y:S02]  /*8480*/  STS.128 [R212+UR41+0x3300], R196 ;  /* 0x003300c4d4007988 */ /* 0x0003e40008000c29 */
[----:B------:R-:W-:Y:S06]  /*8490*/  I2IP.S8.S32.SAT R127, R17, R16, R18 ;  /* 0x00000010117f7239 */ /* 0x000fec0000001412 */
[----:B------:R1:W-:Y:S08]  /*84a0*/  STS.128 [R212+UR41+0x3b00], R200 ;  /* 0x003b00c8d4007988 */ /* 0x0003f00008000c29 */
[----:B------:R1:W-:Y:S08]  /*84b0*/  STS.128 [R212+UR41+0x4300], R224 ;  /* 0x004300e0d4007988 */ /* 0x0003f00008000c29 */
[----:B------:R1:W-:Y:S01]  /*84c0*/  STS.128 [R212+UR41+0x4b00], R124 ;  /* 0x004b007cd4007988 */ /* 0x0003e20008000c29 */
[----:B------:R-:W-:Y:S01]  /*84d0*/  @!PT LDS RZ, [RZ] ;  /* 0x00000000fffff984 */ /* 0x000fe20000000800 */
[----:B------:R-:W-:Y:S01]  /*84e0*/  @!PT LDS RZ, [RZ] ;  /* 0x00000000fffff984 */ /* 0x000fe20000000800 */
[----:B------:R-:W-:Y:S01]  /*84f0*/  @!PT LDS RZ, [RZ] ;  /* 0x00000000fffff984 */ /* 0x000fe20000000800 */
[----:B------:R-:W-:Y:S01]  /*8500*/  @!PT LDS RZ, [RZ] ;  /* 0x00000000fffff984 */ /* 0x000fe20000000800 */
[----:B------:R3:W-:Y:S07]  /*8510*/  MEMBAR.ALL.CTA ;  /* 0x0000000000007992 */ /* 0x0007ee0000008000 */
[----:B---3--:R-:W3:Y:S02]  /*8520*/  FENCE.VIEW.ASYNC.S ;  /* 0x00000000000073c6 */ /* 0x008ee40000000000 */
[----:B---3--:R-:W-:Y:S06]  /*8530*/  BAR.SYNC.DEFER_BLOCKING 0x1, 0x80 ;  /* 0x0042000000007b1d */ /* 0x008fec0000010000 */
[----:B------:R-:W-:Y:S05]  /*8540*/  @P0 BRA `(.L_x_123) ;  /* 0x0000000000840947 */ /* 0x000fea0003800000 */
[----:B------:R-:W-:Y:S01]  /*8550*/  UIADD3 UR4, UPT, UPT, UR41, 0x2b00, URZ ;  /* 0x00002b0029047890 */ /* 0x000fe2000fffe0ff */
[----:B------:R-:W-:Y:S01]  /*8560*/  R2UR UR13, R205 ;  /* 0x00000000cd0d72ca */ /* 0x000fe200000e0000 */
[----:B------:R-:W-:Y:S01]  /*8570*/  UIADD3 UR24, UP0, UPT, UR44, 0x680, URZ ;  /* 0x000006802c187890 */ /* 0x000fe2000ff1e0ff */
[----:B------:R-:W-:Y:S01]  /*8580*/  R2UR UR14, R207 ;  /* 0x00000000cf0e72ca */ /* 0x000fe200000e0000 */
[----:B------:R-:W-:Y:S01]  /*8590*/  UMOV UR15, UR36 ;  /* 0x00000024000f7c82 */ /* 0x000fe20008000000 */
[----:B------:R-:W-:Y:S01]  /*85a0*/  UIADD3 UR8, UPT, UPT, UR41, 0x3300, URZ ;  /* 0x0000330029087890 */ /* 0x000fe2000fffe0ff */
[----:B------:R-:W-:Y:S01]  /*85b0*/  IMAD.U32 R218, RZ, RZ, UR4 ;  /* 0x00000004ffda7e24 */ /* 0x000fe2000f8e00ff */
[----:B------:R-:W-:Y:S01]  /*85c0*/  UIADD3.X UR25, UPT, UPT, URZ, UR45, URZ, UP0, !UPT ;  /* 0x0000002dff197290 */ /* 0x000fe200087fe4ff */
[----:B------:R-:W-:Y:S01]  /*85d0*/  UMOV UR11, UR36 ;  /* 0x00000024000b7c82 */ /* 0x000fe20008000000 */
[----:B------:R-:W-:Y:S02]  /*85e0*/  UIADD3 UR4, UPT, UPT, UR41, 0x3b00, URZ ;  /* 0x00003b0029047890 */ /* 0x000fe4000fffe0ff */
[----:B------:R-:W-:Y:S01]  /*85f0*/  R2UR UR12, R218 ;  /* 0x00000000da0c72ca */ /* 0x000fe200000e0000 */
[----:B------:R-:W-:Y:S01]  /*8600*/  UMOV UR7, UR36 ;  /* 0x0000002400077c82 */ /* 0x000fe20008000000 */
[----:B------:R-:W-:Y:S02]  /*8610*/  UIADD3 UR20, UPT, UPT, UR41, 0x4300, URZ ;  /* 0x0000430029147890 */ /* 0x000fe4000fffe0ff */
[----:B------:R-:W-:Y:S02]  /*8620*/  UIMAD UR13, UR13, 0xa0, URZ ;  /* 0x000000a00d0d78a4 */ /* 0x000fe4000f8e02ff */
[----:B------:R-:W-:Y:S02]  /*8630*/  USHF.L.U32 UR14, UR14, 0x6, URZ ;  /* 0x000000060e0e7899 */ /* 0x000fe400080006ff */
[----:B------:R-:W-:Y:S02]  /*8640*/  UIADD3 UR9, UPT, UPT, UR13, 0x20, URZ ;  /* 0x000000200d097890 */ /* 0x000fe4000fffe0ff */
[----:B------:R-:W-:Y:S02]  /*8650*/  UIADD3 UR5, UPT, UPT, UR13, 0x40, URZ ;  /* 0x000000400d057890 */ /* 0x000fe4000fffe0ff */
[----:B------:R-:W-:Y:S01]  /*8660*/  UIADD3 UR21, UPT, UPT, UR13, 0x60, URZ ;  /* 0x000000600d157890 */ /* 0x000fe2000fffe0ff */
[----:B------:R-:W-:Y:S02]  /*8670*/  UMOV UR10, UR14 ;  /* 0x0000000e000a7c82 */ /* 0x000fe40008000000 */
[----:B------:R3:W-:Y:S01]  /*8680*/  UTMASTG.3D [UR12], [UR24] ;  /* 0x0000000c180073b5 */ /* 0x0007e20008010000 */
[----:B------:R-:W-:Y:S01]  /*8690*/  UMOV UR6, UR14 ;  /* 0x0000000e00067c82 */ /* 0x000fe20008000000 */
[----:B------:R-:W-:Y:S01]  /*86a0*/  UMOV UR23, UR36 ;  /* 0x0000002400177c82 */ /* 0x000fe20008000000 */
[----:B------:R-:W-:Y:S01]  /*86b0*/  UMOV UR22, UR14 ;  /* 0x0000000e00167c82 */ /* 0x000fe20008000000 */
[----:B------:R-:W-:Y:S02]  /*86c0*/  UIADD3 UR16, UPT, UPT, UR41, 0x4b00, URZ ;  /* 0x00004b0029107890 */ /* 0x000fe4000fffe0ff */
[----:B------:R-:W-:Y:S01]  /*86d0*/  UIADD3 UR17, UPT, UPT, UR13, 0x80, URZ ;  /* 0x000000800d117890 */ /* 0x000fe2000fffe0ff */
[----:B------:R3:W-:Y:S01]  /*86e0*/  UTMASTG.3D [UR8], [UR24] ;  /* 0x00000008180073b5 */ /* 0x0007e20008010000 */
[----:B------:R-:W-:Y:S01]  /*86f0*/  UMOV UR19, UR36 ;  /* 0x0000002400137c82 */ /* 0x000fe20008000000 */
[----:B------:R-:W-:Y:S01]  /*8700*/  UMOV UR18, UR14 ;  /* 0x0000000e00127c82 */ /* 0x000fe20008000000 */
[----:B------:R3:W-:Y:S01]  /*8710*/  UTMASTG.3D [UR4], [UR24] ;  /* 0x00000004180073b5 */ /* 0x0007e20008010000 */
[----:B------:R3:W-:Y:S04]  /*8720*/  UTMASTG.3D [UR20], [UR24] ;  /* 0x00000014180073b5 */ /* 0x0007e80008010000 */
[----:B------:R3:W-:Y:S01]  /*8730*/  UTMASTG.3D [UR16], [UR24] ;  /* 0x00000010180073b5 */ /* 0x0007e20008010000 */
[----:B------:R0:W-:Y:S01]  /*8740*/  UTMACMDFLUSH ;  /* 0x00000000000079b7 */ /* 0x0001e20000000000 */
[----:B---3--:R-:W-:Y:S04]  /*8750*/  DEPBAR.LE SB0, 0x0 ;  /* 0x000080000000791a */ /* 0x008fe80000000000 */
.L_x_123:
[----:B------:R-:W-:Y:S05]  /*8760*/  BSYNC.RECONVERGENT B0 ;  /* 0x0000000000007941 */ /* 0x000fea0003800200 */
.L_x_122:
[----:B------:R-:W-:Y:S01]  /*8770*/  BAR.SYNC.DEFER_BLOCKING 0x1, 0x80 ;  /* 0x0042000000007b1d */ /* 0x000fe20000010000 */
[----:B------:R-:W-:Y:S01]  /*8780*/  ISETP.NE.AND P2, PT, R219, RZ, PT ;  /* 0x000000ffdb00720c */ /* 0x000fe20003f45270 */
[----:B------:R-:W-:Y:S01]  /*8790*/  IMAD.IADD R205, R95, 0x1, R181 ;  /* 0x000000015fcd7824 */ /* 0x000fe200078e02b5 */
[----:B------:R-:W-:Y:S01]  /*87a0*/  ISETP.NE.AND P0, PT, R220, 0x2, PT ;  /* 0x00000002dc00780c */ /* 0x000fe20003f05270 */
[----:B------:R-:W-:Y:S01]  /*87b0*/  IMAD.IADD R207, R97, 0x1, R204 ;  /* 0x0000000161cf7824 */ /* 0x000fe200078e02cc */
[----:B------:R-:W-:Y:S02]  /*87c0*/  ISETP.NE.AND P1, PT, R96, 0x4, PT ;  /* 0x000000046000780c */ /* 0x000fe40003f25270 */
[----:B------:R-:W-:Y:S02]  /*87d0*/  SEL R3, RZ, 0x1, P0 ;  /* 0x00000001ff037807 */ /* 0x000fe40000000000 */
[----:B------:R-:W-:Y:S02]  /*87e0*/  SEL R0, RZ, 0x1, P1 ;  /* 0x00000001ff007807 */ /* 0x000fe40000800000 */
[----:B------:R-:W-:Y:S02]  /*87f0*/  LOP3.LUT R216, R216, R3, RZ, 0x3c, !PT ;  /* 0x00000003d8d87212 */ /* 0x000fe400078e3cff */
[----:B------:R-:W-:Y:S02]  /*8800*/  LOP3.LUT R217, R217, R0, RZ, 0x3c, !PT ;  /* 0x00000000d9d97212 */ /* 0x000fe400078e3cff */
[----:B------:R-:W-:Y:S02]  /*8810*/  @P2 R2UR UR36, R214 ;  /* 0x00000000d62422ca */ /* 0x000fe400000e0000 */
[----:B------:R-:W-:Y:S02]  /*8820*/  SEL R220, R220, RZ, P0 ;  /* 0x000000ffdcdc7207 */ /* 0x000fe40000000000 */
[----:B------:R-:W-:Y:S01]  /*8830*/  SEL R96, R96, RZ, P1 ;  /* 0x000000ff60607207 */ /* 0x000fe20000800000 */
[----:B------:R-:W-:Y:S10]  /*8840*/  @P2 BRA `(.L_x_124) ;  /* 0xffffffd000242947 */ /* 0x000ff4000383ffff */
[----:B------:R-:W-:Y:S05]  /*8850*/  EXIT ;  /* 0x000000000000794d */ /* 0x000fea0003800000 */
.L_x_20:
[----:B--2---:R2:W1:Y:S02]  /*8860*/  SYNCS.PHASECHK.TRANS64.TRYWAIT P0, [R3+URZ+0x260], R2 ;  /* 0x00026002030075a7 */ /* 0x00446400080011ff */
[----:B-1----:R-:W-:Y:S05]  /*8870*/  @!P0 NANOSLEEP.SYNCS 0x989680 ;  /* 0x009896800000895d */ /* 0x002fea0003900000 */
[----:B------:R-:W1:Y:S02]  /*8880*/  @!P0 SYNCS.PHASECHK.TRANS64 P0, [R3+URZ+0x260], R2 ;  /* 0x00026002030085a7 */ /* 0x000e6400080010ff */
[----:B-1----:R-:W-:Y:S05]  /*8890*/  @!P0 BRA `(.L_x_20) ;  /* 0xfffffffc00f08947 */ /* 0x002fea000383ffff */
[----:B------:R-:W-:Y:S05]  /*88a0*/  BRA `(.L_x_125) ;  /* 0xffffff9000087947 */ /* 0x000fea000383ffff */
.L_x_23:
[----:B-1----:R-:W-:Y:S07]  /*88b0*/  MOV R2, UR33 ;  /* 0x0000002100027c02 */ /* 0x002fee0008000f00 */
.L_x_126:
[----:B-1----:R1:W2:Y:S02]  /*88c0*/  SYNCS.PHASECHK.TRANS64.TRYWAIT P0, [R2+URZ+0xe8], R5 ;  /* 0x0000e805020075a7 */ /* 0x0022a400080011ff */
[----:B--2---:R-:W-:Y:S05]  /*88d0*/  @!P0 NANOSLEEP.SYNCS 0x989680 ;  /* 0x009896800000895d */ /* 0x004fea0003900000 */
[----:B------:R-:W2:Y:S02]  /*88e0*/  @!P0 SYNCS.PHASECHK.TRANS64 P0, [R2+URZ+0xe8], R5 ;  /* 0x0000e805020085a7 */ /* 0x000ea400080010ff */
[----:B--2---:R-:W-:Y:S05]  /*88f0*/  @!P0 BRA `(.L_x_126) ;  /* 0xfffffffc00f08947 */ /* 0x004fea000383ffff */
[----:B------:R-:W-:Y:S05]  /*8900*/  BRA `(.L_x_22) ;  /* 0xffffff9000587947 */ /* 0x000fea000383ffff */
.L_x_29:
[----:B-1----:R-:W-:Y:S07]  /*8910*/  MOV R2, UR17 ;  /* 0x0000001100027c02 */ /* 0x002fee0008000f00 */
.L_x_127:
[----:B-1----:R1:W2:Y:S02]  /*8920*/  SYNCS.PHASECHK.TRANS64.TRYWAIT P0, [R2+URZ+0xe8], R5 ;  /* 0x0000e805020075a7 */ /* 0x0022a400080011ff */
[----:B--2---:R-:W-:Y:S05]  /*8930*/  @!P0 NANOSLEEP.SYNCS 0x989680 ;  /* 0x009896800000895d */ /* 0x004fea0003900000 */
[----:B------:R-:W2:Y:S02]  /*8940*/  @!P0 SYNCS.PHASECHK.TRANS64 P0, [R2+URZ+0xe8], R5 ;  /* 0x0000e805020085a7 */ /* 0x000ea400080010ff */
[----:B--2---:R-:W-:Y:S05]  /*8950*/  @!P0 BRA `(.L_x_127) ;  /* 0xfffffffc00f08947 */ /* 0x004fea000383ffff */
[----:B------:R-:W-:Y:S05]  /*8960*/  BRA `(.L_x_28) ;  /* 0xffffff9400007947 */ /* 0x000fea000383ffff */
.L_x_33:
[----:B-1----:R1:W2:Y:S02]  /*8970*/  SYNCS.PHASECHK.TRANS64.TRYWAIT P0, [R2+URZ+0x1f0], R3 ;  /* 0x0001f003020075a7 */ /* 0x0022a400080011ff */
[----:B--2---:R-:W-:Y:S05]  /*8980*/  @!P0 NANOSLEEP.SYNCS 0x989680 ;  /* 0x009896800000895d */ /* 0x004fea0003900000 */
[----:B------:R-:W2:Y:S02]  /*8990*/  @!P0 SYNCS.PHASECHK.TRANS64 P0, [R2+URZ+0x1f0], R3 ;  /* 0x0001f003020085a7 */ /* 0x000ea400080010ff */
[----:B--2---:R-:W-:Y:S05]  /*89a0*/  @!P0 BRA `(.L_x_33) ;  /* 0xfffffffc00f08947 */ /* 0x004fea000383ffff */
[----:B------:R-:W-:Y:S05]  /*89b0*/  BRA `(.L_x_128) ;  /* 0xffffff9400907947 */ /* 0x000fea000383ffff */
.L_x_37:
[----:B----4-:R-:W-:-:S07]  /*89c0*/  MOV R0, UR5 ;  /* 0x0000000500007c02 */ /* 0x010fce0008000f00 */
.L_x_129:
[----:B-1----:R1:W2:Y:S02]  /*89d0*/  SYNCS.PHASECHK.TRANS64.TRYWAIT P0, [R0+URZ], R3 ;  /* 0x00000003000075a7 */ /* 0x0022a400080011ff */
[----:B--2---:R-:W-:Y:S05]  /*89e0*/  @!P0 NANOSLEEP.SYNCS 0x989680 ;  /* 0x009896800000895d */ /* 0x004fea0003900000 */
[----:B------:R-:W2:Y:S02]  /*89f0*/  @!P0 SYNCS.PHASECHK.TRANS64 P0, [R0+URZ], R3 ;  /* 0x00000003000085a7 */ /* 0x000ea400080010ff */
[----:B--2---:R-:W-:Y:S05]  /*8a00*/  @!P0 BRA `(.L_x_129) ;  /* 0xfffffffc00f08947 */ /* 0x004fea000383ffff */
[----:B------:R-:W-:Y:S05]  /*8a10*/  BRA `(.L_x_130) ;  /* 0xffffff9c00007947 */ /* 0x000fea000383ffff */
.L_x_38:
[----:B----4-:R-:W-:-:S07]  /*8a20*/  MOV R0, UR5 ;  /* 0x0000000500007c02 */ /* 0x010fce0008000f00 */
.L_x_131:
[----:B-1----:R1:W2:Y:S02]  /*8a30*/  SYNCS.PHASECHK.TRANS64.TRYWAIT P0, [R0+URZ], R3 ;  /* 0x00000003000075a7 */ /* 0x0022a400080011ff */
[----:B--2---:R-:W-:Y:S05]  /*8a40*/  @!P0 NANOSLEEP.SYNCS 0x989680 ;  /* 0x009896800000895d */ /* 0x004fea0003900000 */
[----:B------:R-:W2:Y:S02]  /*8a50*/  @!P0 SYNCS.PHASECHK.TRANS64 P0, [R0+URZ], R3 ;  /* 0x00000003000085a7 */ /* 0x000ea400080010ff */
[----:B--2---:R-:W-:Y:S05]  /*8a60*/  @!P0 BRA `(.L_x_131) ;  /* 0xfffffffc00f08947 */ /* 0x004fea000383ffff */
[----:B------:R-:W-:Y:S05]  /*8a70*/  BRA `(.L_x_132) ;  /* 0xffffff9c000c7947 */ /* 0x000fea000383ffff */
.L_x_39:
[----:B----4-:R-:W-:-:S07]  /*8a80*/  MOV R0, UR5 ;  /* 0x0000000500007c02 */ /* 0x010fce0008000f00 */
.L_x_133:
[----:B-1----:R1:W2:Y:S02]  /*8a90*/  SYNCS.PHASECHK.TRANS64.TRYWAIT P0, [R0+URZ], R3 ;  /* 0x00000003000075a7 */ /* 0x0022a400080011ff */
[----:B--2---:R-:W-:Y:S05]  /*8aa0*/  @!P0 NANOSLEEP.SYNCS 0x989680 ;  /* 0x009896800000895d */ /* 0x004fea0003900000 */
[----:B------:R-:W2:Y:S02]  /*8ab0*/  @!P0 SYNCS.PHASECHK.TRANS64 P0, [R0+URZ], R3 ;  /* 0x00000003000085a7 */ /* 0x000ea400080010ff */
[----:B--2---:R-:W-:Y:S05]  /*8ac0*/  @!P0 BRA `(.L_x_133) ;  /* 0xfffffffc00f08947 */ /* 0x004fea000383ffff */
[----:B------:R-:W-:Y:S05]  /*8ad0*/  BRA `(.L_x_134) ;  /* 0xffffff9c00187947 */ /* 0x000fea000383ffff */
.L_x_40:
[----:B----4-:R-:W-:-:S07]  /*8ae0*/  MOV R0, UR5 ;  /* 0x0000000500007c02 */ /* 0x010fce0008000f00 */
.L_x_135:
[----:B-1----:R1:W2:Y:S02]  /*8af0*/  SYNCS.PHASECHK.TRANS64.TRYWAIT P0, [R0+URZ], R3 ;  /* 0x00000003000075a7 */ /* 0x0022a400080011ff */
[----:B--2---:R-:W-:Y:S05]  /*8b00*/  @!P0 NANOSLEEP.SYNCS 0x989680 ;  /* 0x009896800000895d */ /* 0x004fea0003900000 */
[----:B------:R-:W2:Y:S02]  /*8b10*/  @!P0 SYNCS.PHASECHK.TRANS64 P0, [R0+URZ], R3 ;  /* 0x00000003000085a7 */ /* 0x000ea400080010ff */
[----:B--2---:R-:W-:Y:S05]  /*8b20*/  @!P0 BRA `(.L_x_135) ;  /* 0xfffffffc00f08947 */ /* 0x004fea000383ffff */
[----:B------:R-:W-:Y:S05]  /*8b30*/  BRA `(.L_x_136) ;  /* 0xffffff9c00247947 */ /* 0x000fea000383ffff */
.L_x_41:
[----:B----4-:R-:W-:-:S07]  /*8b40*/  MOV R0, UR5 ;  /* 0x0000000500007c02 */ /* 0x010fce0008000f00 */
.L_x_137:
[----:B-1----:R1:W2:Y:S02]  /*8b50*/  SYNCS.PHASECHK.TRANS64.TRYWAIT P0, [R0+URZ], R3 ;  /* 0x00000003000075a7 */ /* 0x0022a400080011ff */
[----:B--2---:R-:W-:Y:S05]  /*8b60*/  @!P0 NANOSLEEP.SYNCS 0x989680 ;  /* 0x009896800000895d */ /* 0x004fea0003900000 */
[----:B------:R-:W2:Y:S02]  /*8b70*/  @!P0 SYNCS.PHASECHK.TRANS64 P0, [R0+URZ], R3 ;  /* 0x00000003000085a7 */ /* 0x000ea400080010ff */
[----:B--2---:R-:W-:Y:S05]  /*8b80*/  @!P0 BRA `(.L_x_137) ;  /* 0xfffffffc00f08947 */ /* 0x004fea000383ffff */
[----:B------:R-:W-:Y:S05]  /*8b90*/  BRA `(.L_x_138) ;  /* 0xffffff9c00307947 */ /* 0x000fea000383ffff */
.L_x_42:
[----:B----4-:R-:W-:-:S07]  /*8ba0*/  MOV R0, UR5 ;  /* 0x0000000500007c02 */ /* 0x010fce0008000f00 */
.L_x_139:
[----:B-1----:R1:W2:Y:S02]  /*8bb0*/  SYNCS.PHASECHK.TRANS64.TRYWAIT P0, [R0+URZ], R3 ;  /* 0x00000003000075a7 */ /* 0x0022a400080011ff */
[----:B--2---:R-:W-:Y:S05]  /*8bc0*/  @!P0 NANOSLEEP.SYNCS 0x989680 ;  /* 0x009896800000895d */ /* 0x004fea0003900000 */
[----:B------:R-:W2:Y:S02]  /*8bd0*/  @!P0 SYNCS.PHASECHK.TRANS64 P0, [R0+URZ], R3 ;  /* 0x00000003000085a7 */ /* 0x000ea400080010ff */
[----:B--2---:R-:W-:Y:S05]  /*8be0*/  @!P0 BRA `(.L_x_139) ;  /* 0xfffffffc00f08947 */ /* 0x004fea000383ffff */
[----:B------:R-:W-:Y:S05]  /*8bf0*/  BRA `(.L_x_140) ;  /* 0xffffff9c003c7947 */ /* 0x000fea000383ffff */
.L_x_43:
[----:B----4-:R-:W-:-:S07]  /*8c00*/  MOV R0, UR5 ;  /* 0x0000000500007c02 */ /* 0x010fce0008000f00 */
.L_x_141:
[----:B-1----:R1:W2:Y:S02]  /*8c10*/  SYNCS.PHASECHK.TRANS64.TRYWAIT P0, [R0+URZ], R3 ;  /* 0x00000003000075a7 */ /* 0x0022a400080011ff */
[----:B--2---:R-:W-:Y:S05]  /*8c20*/  @!P0 NANOSLEEP.SYNCS 0x989680 ;  /* 0x009896800000895d */ /* 0x004fea0003900000 */
[----:B------:R-:W2:Y:S02]  /*8c30*/  @!P0 SYNCS.PHASECHK.TRANS64 P0, [R0+URZ], R3 ;  /* 0x00000003000085a7 */ /* 0x000ea400080010ff */
[----:B--2---:R-:W-:Y:S05]  /*8c40*/  @!P0 BRA `(.L_x_141) ;  /* 0xfffffffc00f08947 */ /* 0x004fea000383ffff */
[----:B------:R-:W-:Y:S05]  /*8c50*/  BRA `(.L_x_142) ;  /* 0xffffff9c00487947 */ /* 0x000fea000383ffff */
.L_x_44:
[----:B----4-:R-:W-:-:S07]  /*8c60*/  MOV R0, UR5 ;  /* 0x0000000500007c02 */ /* 0x010fce0008000f00 */
.L_x_143:
[----:B-1----:R1:W2:Y:S02]  /*8c70*/  SYNCS.PHASECHK.TRANS64.TRYWAIT P0, [R0+URZ], R3 ;  /* 0x00000003000075a7 */ /* 0x0022a400080011ff */
[----:B--2---:R-:W-:Y:S05]  /*8c80*/  @!P0 NANOSLEEP.SYNCS 0x989680 ;  /* 0x009896800000895d */ /* 0x004fea0003900000 */
[----:B------:R-:W2:Y:S02]  /*8c90*/  @!P0 SYNCS.PHASECHK.TRANS64 P0, [R0+URZ], R3 ;  /* 0x00000003000085a7 */ /* 0x000ea400080010ff */
[----:B--2---:R-:W-:Y:S05]  /*8ca0*/  @!P0 BRA `(.L_x_143) ;  /* 0xfffffffc00f08947 */ /* 0x004fea000383ffff */
[----:B------:R-:W-:Y:S05]  /*8cb0*/  BRA `(.L_x_144) ;  /* 0xffffff9c00547947 */ /* 0x000fea000383ffff */
.L_x_45:
[----:B----4-:R-:W-:-:S07]  /*8cc0*/  MOV R0, UR5 ;  /* 0x0000000500007c02 */ /* 0x010fce0008000f00 */
.L_x_145:
[----:B-1----:R1:W2:Y:S02]  /*8cd0*/  SYNCS.PHASECHK.TRANS64.TRYWAIT P0, [R0+URZ], R3 ;  /* 0x00000003000075a7 */ /* 0x0022a400080011ff */
[----:B--2---:R-:W-:Y:S05]  /*8ce0*/  @!P0 NANOSLEEP.SYNCS 0x989680 ;  /* 0x009896800000895d */ /* 0x004fea0003900000 */
[----:B------:R-:W2:Y:S02]  /*8cf0*/  @!P0 SYNCS.PHASECHK.TRANS64 P0, [R0+URZ], R3 ;  /* 0x00000003000085a7 */ /* 0x000ea400080010ff */
[----:B--2---:R-:W-:Y:S05]  /*8d00*/  @!P0 BRA `(.L_x_145) ;  /* 0xfffffffc00f08947 */ /* 0x004fea000383ffff */
[----:B------:R-:W-:Y:S05]  /*8d10*/  BRA `(.L_x_146) ;  /* 0xffffff9c00607947 */ /* 0x000fea000383ffff */
.L_x_46:
[----:B----4-:R-:W-:-:S07]  /*8d20*/  MOV R0, UR5 ;  /* 0x0000000500007c02 */ /* 0x010fce0008000f00 */
.L_x_147:
[----:B-1----:R1:W2:Y:S02]  /*8d30*/  SYNCS.PHASECHK.TRANS64.TRYWAIT P0, [R0+URZ], R3 ;  /* 0x00000003000075a7 */ /* 0x0022a400080011ff */
[----:B--2---:R-:W-:Y:S05]  /*8d40*/  @!P0 NANOSLEEP.SYNCS 0x989680 ;  /* 0x009896800000895d */ /* 0x004fea0003900000 */
[----:B------:R-:W2:Y:S02]  /*8d50*/  @!P0 SYNCS.PHASECHK.TRANS64 P0, [R0+URZ], R3 ;  /* 0x00000003000085a7 */ /* 0x000ea400080010ff */
[----:B--2---:R-:W-:Y:S05]  /*8d60*/  @!P0 BRA `(.L_x_147) ;  /* 0xfffffffc00f08947 */ /* 0x004fea000383ffff */
[----:B------:R-:W-:Y:S05]  /*8d70*/  BRA `(.L_x_148) ;  /* 0xffffff9c006c7947 */ /* 0x000fea000383ffff */
.L_x_47:
[----:B----4-:R-:W-:-:S07]  /*8d80*/  MOV R0, UR5 ;  /* 0x0000000500007c02 */ /* 0x010fce0008000f00 */
.L_x_149:
[----:B-1----:R1:W2:Y:S02]  /*8d90*/  SYNCS.PHASECHK.TRANS64.TRYWAIT P0, [R0+URZ], R3 ;  /* 0x00000003000075a7 */ /* 0x0022a400080011ff */
[----:B--2---:R-:W-:Y:S05]  /*8da0*/  @!P0 NANOSLEEP.SYNCS 0x989680 ;  /* 0x009896800000895d */ /* 0x004fea0003900000 */
[----:B------:R-:W2:Y:S02]  /*8db0*/  @!P0 SYNCS.PHASECHK.TRANS64 P0, [R0+URZ], R3 ;  /* 0x00000003000085a7 */ /* 0x000ea400080010ff */
[----:B--2---:R-:W-:Y:S05]  /*8dc0*/  @!P0 BRA `(.L_x_149) ;  /* 0xfffffffc00f08947 */ /* 0x004fea000383ffff */
[----:B------:R-:W-:Y:S05]  /*8dd0*/  BRA `(.L_x_150) ;  /* 0xffffff9c00787947 */ /* 0x000fea000383ffff */
.L_x_48:
[----:B----4-:R-:W-:-:S07]  /*8de0*/  MOV R0, UR5 ;  /* 0x0000000500007c02 */ /* 0x010fce0008000f00 */
.L_x_151:
[----:B-1----:R1:W2:Y:S02]  /*8df0*/  SYNCS.PHASECHK.TRANS64.TRYWAIT P0, [R0+URZ], R3 ;  /* 0x00000003000075a7 */ /* 0x0022a400080011ff */
[----:B--2---:R-:W-:Y:S05]  /*8e00*/  @!P0 NANOSLEEP.SYNCS 0x989680 ;  /* 0x009896800000895d */ /* 0x004fea0003900000 */
[----:B------:R-:W2:Y:S02]  /*8e10*/  @!P0 SYNCS.PHASECHK.TRANS64 P0, [R0+URZ], R3 ;  /* 0x00000003000085a7 */ /* 0x000ea400080010ff */
[----:B--2---:R-:W-:Y:S05]  /*8e20*/  @!P0 BRA `(.L_x_151) ;  /* 0xfffffffc00f08947 */ /* 0x004fea000383ffff */
[----:B------:R-:W-:Y:S05]  /*8e30*/  BRA `(.L_x_152) ;  /* 0xffffff9c00847947 */ /* 0x000fea000383ffff */
.L_x_49:
[----:B----4-:R-:W-:-:S07]  /*8e40*/  MOV R0, UR5 ;  /* 0x0000000500007c02 */ /* 0x010fce0008000f00 */
.L_x_153:
[----:B-1----:R1:W2:Y:S02]  /*8e50*/  SYNCS.PHASECHK.TRANS64.TRYWAIT P0, [R0+URZ], R3 ;  /* 0x00000003000075a7 */ /* 0x0022a400080011ff */
[----:B--2---:R-:W-:Y:S05]  /*8e60*/  @!P0 NANOSLEEP.SYNCS 0x989680 ;  /* 0x009896800000895d */ /* 0x004fea0003900000 */
[----:B------:R-:W2:Y:S02]  /*8e70*/  @!P0 SYNCS.PHASECHK.TRANS64 P0, [R0+URZ], R3 ;  /* 0x00000003000085a7 */ /* 0x000ea400080010ff */
[----:B--2---:R-:W-:Y:S05]  /*8e80*/  @!P0 BRA `(.L_x_153) ;  /* 0xfffffffc00f08947 */ /* 0x004fea000383ffff */
[----:B------:R-:W-:Y:S05]  /*8e90*/  BRA `(.L_x_154) ;  /* 0xffffff9c00907947 */ /* 0x000fea000383ffff */
.L_x_50:
[----:B----4-:R-:W-:-:S07]  /*8ea0*/  MOV R0, UR5 ;  /* 0x0000000500007c02 */ /* 0x010fce0008000f00 */
.L_x_155:
[----:B-1----:R1:W2:Y:S02]  /*8eb0*/  SYNCS.PHASECHK.TRANS64.TRYWAIT P0, [R0+URZ], R3 ;  /* 0x00000003000075a7 */ /* 0x0022a400080011ff */
[----:B--2---:R-:W-:Y:S05]  /*8ec0*/  @!P0 NANOSLEEP.SYNCS 0x989680 ;  /* 0x009896800000895d */ /* 0x004fea0003900000 */
[----:B------:R-:W2:Y:S02]  /*8ed0*/  @!P0 SYNCS.PHASECHK.TRANS64 P0, [R0+URZ], R3 ;  /* 0x00000003000085a7 */ /* 0x000ea400080010ff */
[----:B--2---:R-:W-:Y:S05]  /*8ee0*/  @!P0 BRA `(.L_x_155) ;  /* 0xfffffffc00f08947 */ /* 0x004fea000383ffff */
[----:B------:R-:W-:Y:S05]  /*8ef0*/  BRA `(.L_x_156) ;  /* 0xffffff9c009c7947 */ /* 0x000fea000383ffff */
.L_x_51:
[----:B----4-:R-:W-:-:S07]  /*8f00*/  MOV R0, UR5 ;  /* 0x0000000500007c02 */ /* 0x010fce0008000f00 */
.L_x_157:
[----:B-1----:R1:W2:Y:S02]  /*8f10*/  SYNCS.PHASECHK.TRANS64.TRYWAIT P0, [R0+URZ], R3 ;  /* 0x00000003000075a7 */ /* 0x0022a400080011ff */
[----:B--2---:R-:W-:Y:S05]  /*8f20*/  @!P0 NANOSLEEP.SYNCS 0x989680 ;  /* 0x009896800000895d */ /* 0x004fea0003900000 */
[----:B------:R-:W2:Y:S02]  /*8f30*/  @!P0 SYNCS.PHASECHK.TRANS64 P0, [R0+URZ], R3 ;  /* 0x00000003000085a7 */ /* 0x000ea400080010ff */
[----:B--2---:R-:W-:Y:S05]  /*8f40*/  @!P0 BRA `(.L_x_157) ;  /* 0xfffffffc00f08947 */ /* 0x004fea000383ffff */
[----:B------:R-:W-:Y:S05]  /*8f50*/  BRA `(.L_x_158) ;  /* 0xffffff9c00a87947 */ /* 0x000fea000383ffff */
.L_x_52:
[----:B----4-:R-:W-:-:S07]  /*8f60*/  MOV R0, UR5 ;  /* 0x0000000500007c02 */ /* 0x010fce0008000f00 */
.L_x_159:
[----:B-1----:R1:W2:Y:S02]  /*8f70*/  SYNCS.PHASECHK.TRANS64.TRYWAIT P0, [R0+URZ], R3 ;  /* 0x00000003000075a7 */ /* 0x0022a400080011ff */
[----:B--2---:R-:W-:Y:S05]  /*8f80*/  @!P0 NANOSLEEP.SYNCS 0x989680 ;  /* 0x009896800000895d */ /* 0x004fea0003900000 */
[----:B------:R-:W2:Y:S02]  /*8f90*/  @!P0 SYNCS.PHASECHK.TRANS64 P0, [R0+URZ], R3 ;  /* 0x00000003000085a7 */ /* 0x000ea400080010ff */
[----:B--2---:R-:W-:Y:S05]  /*8fa0*/  @!P0 BRA `(.L_x_159) ;  /* 0xfffffffc00f08947 */ /* 0x004fea000383ffff */
[----:B------:R-:W-:Y:S05]  /*8fb0*/  BRA `(.L_x_160) ;  /* 0xffffff9c00b47947 */ /* 0x000fea000383ffff */
.L_x_53:
[----:B----4-:R-:W-:-:S07]  /*8fc0*/  MOV R0, UR5 ;  /* 0x0000000500007c02 */ /* 0x010fce0008000f00 */
.L_x_161:
[----:B-1----:R1:W2:Y:S02]  /*8fd0*/  SYNCS.PHASECHK.TRANS64.TRYWAIT P0, [R0+URZ], R3 ;  /* 0x00000003000075a7 */ /* 0x0022a400080011ff */
[----:B--2---:R-:W-:Y:S05]  /*8fe0*/  @!P0 NANOSLEEP.SYNCS 0x989680 ;  /* 0x009896800000895d */ /* 0x004fea0003900000 */
[----:B------:R-:W2:Y:S02]  /*8ff0*/  @!P0 SYNCS.PHASECHK.TRANS64 P0, [R0+URZ], R3 ;  /* 0x00000003000085a7 */ /* 0x000ea400080010ff */
[----:B--2---:R-:W-:Y:S05]  /*9000*/  @!P0 BRA `(.L_x_161) ;  /* 0xfffffffc00f08947 */ /* 0x004fea000383ffff */
[----:B------:R-:W-:Y:S05]  /*9010*/  BRA `(.L_x_162) ;  /* 0xffffff9c00c07947 */ /* 0x000fea000383ffff */
.L_x_54:
[----:B----4-:R-:W-:-:S07]  /*9020*/  MOV R0, UR5 ;  /* 0x0000000500007c02 */ /* 0x010fce0008000f00 */
.L_x_163:
[----:B-1----:R1:W2:Y:S02]  /*9030*/  SYNCS.PHASECHK.TRANS64.TRYWAIT P0, [R0+URZ], R3 ;  /* 0x00000003000075a7 */ /* 0x0022a400080011ff */
[----:B--2---:R-:W-:Y:S05]  /*9040*/  @!P0 NANOSLEEP.SYNCS 0x989680 ;  /* 0x009896800000895d */ /* 0x004fea0003900000 */
[----:B------:R-:W2:Y:S02]  /*9050*/  @!P0 SYNCS.PHASECHK.TRANS64 P0, [R0+URZ], R3 ;  /* 0x00000003000085a7 */ /* 0x000ea400080010ff */
[----:B--2---:R-:W-:Y:S05]  /*9060*/  @!P0 BRA `(.L_x_163) ;  /* 0xfffffffc00f08947 */ /* 0x004fea000383ffff */
[----:B------:R-:W-:Y:S05]  /*9070*/  BRA `(.L_x_164) ;  /* 0xffffff9c00cc7947 */ /* 0x000fea000383ffff */
.L_x_55:
[----:B----4-:R-:W-:-:S07]  /*9080*/  MOV R0, UR5 ;  /* 0x0000000500007c02 */ /* 0x010fce0008000f00 */
.L_x_165:
[----:B-1----:R1:W2:Y:S02]  /*9090*/  SYNCS.PHASECHK.TRANS64.TRYWAIT P0, [R0+URZ], R3 ;  /* 0x00000003000075a7 */ /* 0x0022a400080011ff */
[----:B--2---:R-:W-:Y:S05]  /*90a0*/  @!P0 NANOSLEEP.SYNCS 0x989680 ;  /* 0x009896800000895d */ /* 0x004fea0003900000 */
[----:B------:R-:W2:Y:S02]  /*90b0*/  @!P0 SYNCS.PHASECHK.TRANS64 P0, [R0+URZ], R3 ;  /* 0x00000003000085a7 */ /* 0x000ea400080010ff */
[----:B--2---:R-:W-:Y:S05]  /*90c0*/  @!P0 BRA `(.L_x_165) ;  /* 0xfffffffc00f08947 */ /* 0x004fea000383ffff */
[----:B------:R-:W-:Y:S05]  /*90d0*/  BRA `(.L_x_166) ;  /* 0xffffff9c00d87947 */ /* 0x000fea000383ffff */
.L_x_56:
[----:B----4-:R-:W-:-:S07]  /*90e0*/  MOV R0, UR5 ;  /* 0x0000000500007c02 */ /* 0x010fce0008000f00 */
.L_x_167:
[----:B-1----:R1:W2:Y:S02]  /*90f0*/  SYNCS.PHASECHK.TRANS64.TRYWAIT P0, [R0+URZ], R3 ;  /* 0x00000003000075a7 */ /* 0x0022a400080011ff */
[----:B--2---:R-:W-:Y:S05]  /*9100*/  @!P0 NANOSLEEP.SYNCS 0x989680 ;  /* 0x009896800000895d */ /* 0x004fea0003900000 */
[----:B------:R-:W2:Y:S02]  /*9110*/  @!P0 SYNCS.PHASECHK.TRANS64 P0, [R0+URZ], R3 ;  /* 0x00000003000085a7 */ /* 0x000ea400080010ff */
[----:B--2---:R-:W-:Y:S05]  /*9120*/  @!P0 BRA `(.L_x_167) ;  /* 0xfffffffc00f08947 */ /* 0x004fea000383ffff */
[----:B------:R-:W-:Y:S05]  /*9130*/  BRA `(.L_x_168) ;  /* 0xffffff9c00e47947 */ /* 0x000fea000383ffff */
.L_x_57:
[----:B----4-:R-:W-:-:S07]  /*9140*/  MOV R0, UR5 ;  /* 0x0000000500007c02 */ /* 0x010fce0008000f00 */
.L_x_169:
[----:B-1----:R1:W2:Y:S02]  /*9150*/  SYNCS.PHASECHK.TRANS64.TRYWAIT P0, [R0+URZ], R3 ;  /* 0x00000003000075a7 */ /* 0x0022a400080011ff */
[----:B--2---:R-:W-:Y:S05]  /*9160*/  @!P0 NANOSLEEP.SYNCS 0x989680 ;  /* 0x009896800000895d */ /* 0x004fea0003900000 */
[----:B------:R-:W2:Y:S02]  /*9170*/  @!P0 SYNCS.PHASECHK.TRANS64 P0, [R0+URZ], R3 ;  /* 0x00000003000085a7 */ /* 0x000ea400080010ff */
[----:B--2---:R-:W-:Y:S05]  /*9180*/  @!P0 BRA `(.L_x_169) ;  /* 0xfffffffc00f08947 */ /* 0x004fea000383ffff */
[----:B------:R-:W-:Y:S05]  /*9190*/  BRA `(.L_x_170) ;  /* 0xffffff9c00f07947 */ /* 0x000fea000383ffff */
.L_x_58:
[----:B----4-:R-:W-:-:S07]  /*91a0*/  MOV R0, UR5 ;  /* 0x0000000500007c02 */ /* 0x010fce0008000f00 */
.L_x_171:
[----:B-1----:R1:W2:Y:S02]  /*91b0*/  SYNCS.PHASECHK.TRANS64.TRYWAIT P0, [R0+URZ], R3 ;  /* 0x00000003000075a7 */ /* 0x0022a400080011ff */
[----:B--2---:R-:W-:Y:S05]  /*91c0*/  @!P0 NANOSLEEP.SYNCS 0x989680 ;  /* 0x009896800000895d */ /* 0x004fea0003900000 */
[----:B------:R-:W2:Y:S02]  /*91d0*/  @!P0 SYNCS.PHASECHK.TRANS64 P0, [R0+URZ], R3 ;  /* 0x00000003000085a7 */ /* 0x000ea400080010ff */
[----:B--2---:R-:W-:Y:S05]  /*91e0*/  @!P0 BRA `(.L_x_171) ;  /* 0xfffffffc00f08947 */ /* 0x004fea000383ffff */
[----:B------:R-:W-:Y:S05]  /*91f0*/  BRA `(.L_x_172) ;  /* 0xffffff9c00fc7947 */ /* 0x000fea000383ffff */
.L_x_59:
[----:B----4-:R-:W-:-:S07]  /*9200*/  MOV R0, UR5 ;  /* 0x0000000500007c02 */ /* 0x010fce0008000f00 */
.L_x_173:
[----:B-1----:R1:W2:Y:S02]  /*9210*/  SYNCS.PHASECHK.TRANS64.TRYWAIT P0, [R0+URZ], R3 ;  /* 0x00000003000075a7 */ /* 0x0022a400080011ff */
[----:B--2---:R-:W-:Y:S05]  /*9220*/  @!P0 NANOSLEEP.SYNCS 0x989680 ;  /* 0x009896800000895d */ /* 0x004fea0003900000 */
[----:B------:R-:W2:Y:S02]  /*9230*/  @!P0 SYNCS.PHASECHK.TRANS64 P0, [R0+URZ], R3 ;  /* 0x00000003000085a7 */ /* 0x000ea400080010ff */
[----:B--2---:R-:W-:Y:S05]  /*9240*/  @!P0 BRA `(.L_x_173) ;  /* 0xfffffffc00f08947 */ /* 0x004fea000383ffff */
[----:B------:R-:W-:Y:S05]  /*9250*/  BRA `(.L_x_174) ;  /* 0xffffffa000087947 */ /* 0x000fea000383ffff */
.L_x_60:
[----:B----4-:R-:W-:-:S07]  /*9260*/  MOV R0, UR5 ;  /* 0x0000000500007c02 */ /* 0x010fce0008000f00 */
.L_x_175:
[----:B-1----:R1:W2:Y:S02]  /*9270*/  SYNCS.PHASECHK.TRANS64.TRYWAIT P0, [R0+URZ], R3 ;  /* 0x00000003000075a7 */ /* 0x0022a400080011ff */
[----:B--2---:R-:W-:Y:S05]  /*9280*/  @!P0 NANOSLEEP.SYNCS 0x989680 ;  /* 0x009896800000895d */ /* 0x004fea0003900000 */
[----:B------:R-:W2:Y:S02]  /*9290*/  @!P0 SYNCS.PHASECHK.TRANS64 P0, [R0+URZ], R3 ;  /* 0x00000003000085a7 */ /* 0x000ea400080010ff */
[----:B--2---:R-:W-:Y:S05]  /*92a0*/  @!P0 BRA `(.L_x_175) ;  /* 0xfffffffc00f08947 */ /* 0x004fea000383ffff */
[----:B------:R-:W-:Y:S05]  /*92b0*/  BRA `(.L_x_176) ;  /* 0xffffffa000147947 */ /* 0x000fea000383ffff */
.L_x_61:
[----:B----4-:R-:W-:-:S07]  /*92c0*/  MOV R0, UR5 ;  /* 0x0000000500007c02 */ /* 0x010fce0008000f00 */
.L_x_177:
[----:B-1----:R1:W2:Y:S02]  /*92d0*/  SYNCS.PHASECHK.TRANS64.TRYWAIT P0, [R0+URZ], R3 ;  /* 0x00000003000075a7 */ /* 0x0022a400080011ff */
[----:B--2---:R-:W-:Y:S05]  /*92e0*/  @!P0 NANOSLEEP.SYNCS 0x989680 ;  /* 0x009896800000895d */ /* 0x004fea0003900000 */
[----:B------:R-:W2:Y:S02]  /*92f0*/  @!P0 SYNCS.PHASECHK.TRANS64 P0, [R0+URZ], R3 ;  /* 0x00000003000085a7 */ /* 0x000ea400080010ff */
[----:B--2---:R-:W-:Y:S05]  /*9300*/  @!P0 BRA `(.L_x_177) ;  /* 0xfffffffc00f08947 */ /* 0x004fea000383ffff */
[----:B------:R-:W-:Y:S05]  /*9310*/  BRA `(.L_x_178) ;  /* 0xffffffa000207947 */ /* 0x000fea000383ffff */
.L_x_62:
[----:B----4-:R-:W-:-:S07]  /*9320*/  MOV R0, UR5 ;  /* 0x0000000500007c02 */ /* 0x010fce0008000f00 */
.L_x_179:
[----:B-1----:R1:W2:Y:S02]  /*9330*/  SYNCS.PHASECHK.TRANS64.TRYWAIT P0, [R0+URZ], R3 ;  /* 0x00000003000075a7 */ /* 0x0022a400080011ff */
[----:B--2---:R-:W-:Y:S05]  /*9340*/  @!P0 NANOSLEEP.SYNCS 0x989680 ;  /* 0x009896800000895d */ /* 0x004fea0003900000 */
[----:B------:R-:W2:Y:S02]  /*9350*/  @!P0 SYNCS.PHASECHK.TRANS64 P0, [R0+URZ], R3 ;  /* 0x00000003000085a7 */ /* 0x000ea400080010ff */
[----:B--2---:R-:W-:Y:S05]  /*9360*/  @!P0 BRA `(.L_x_179) ;  /* 0xfffffffc00f08947 */ /* 0x004fea000383ffff */
[----:B------:R-:W-:Y:S05]  /*9370*/  BRA `(.L_x_180) ;  /* 0xffffffa0002c7947 */ /* 0x000fea000383ffff */
.L_x_63:
[----:B----4-:R-:W-:-:S07]  /*9380*/  MOV R0, UR5 ;  /* 0x0000000500007c02 */ /* 0x010fce0008000f00 */
.L_x_181:
[----:B-1----:R1:W2:Y:S02]  /*9390*/  SYNCS.PHASECHK.TRANS64.TRYWAIT P0, [R0+URZ], R3 ;  /* 0x00000003000075a7 */ /* 0x0022a400080011ff */
[----:B--2---:R-:W-:Y:S05]  /*93a0*/  @!P0 NANOSLEEP.SYNCS 0x989680 ;  /* 0x009896800000895d */ /* 0x004fea0003900000 */
[----:B------:R-:W2:Y:S02]  /*93b0*/  @!P0 SYNCS.PHASECHK.TRANS64 P0, [R0+URZ], R3 ;  /* 0x00000003000085a7 */ /* 0x000ea400080010ff */
[----:B--2---:R-:W-:Y:S05]  /*93c0*/  @!P0 BRA `(.L_x_181) ;  /* 0xfffffffc00f08947 */ /* 0x004fea000383ffff */
[----:B------:R-:W-:Y:S05]  /*93d0*/  BRA `(.L_x_182) ;  /* 0xffffffa000387947 */ /* 0x000fea000383ffff */
.L_x_64:
[----:B----4-:R-:W-:-:S07]  /*93e0*/  MOV R0, UR5 ;  /* 0x0000000500007c02 */ /* 0x010fce0008000f00 */
.L_x_183:
[----:B-1----:R1:W2:Y:S02]  /*93f0*/  SYNCS.PHASECHK.TRANS64.TRYWAIT P0, [R0+URZ], R3 ;  /* 0x00000003000075a7 */ /* 0x0022a400080011ff */
[----:B--2---:R-:W-:Y:S05]  /*9400*/  @!P0 NANOSLEEP.SYNCS 0x989680 ;  /* 0x009896800000895d */ /* 0x004fea0003900000 */
[----:B------:R-:W2:Y:S02]  /*9410*/  @!P0 SYNCS.PHASECHK.TRANS64 P0, [R0+URZ], R3 ;  /* 0x00000003000085a7 */ /* 0x000ea400080010ff */
[----:B--2---:R-:W-:Y:S05]  /*9420*/  @!P0 BRA `(.L_x_183) ;  /* 0xfffffffc00f08947 */ /* 0x004fea000383ffff */
[----:B------:R-:W-:Y:S05]  /*9430*/  BRA `(.L_x_184) ;  /* 0xffffffa000447947 */ /* 0x000fea000383ffff */
.L_x_67:
[----:B-1----:R1:W2:Y:S02]  /*9440*/  SYNCS.PHASECHK.TRANS64.TRYWAIT P0, [R0+URZ+0x250], R5 ;  /* 0x00025005000075a7 */ /* 0x0022a400080011ff */
[----:B--2---:R-:W-:Y:S05]  /*9450*/  @!P0 NANOSLEEP.SYNCS 0x989680 ;  /* 0x009896800000895d */ /* 0x004fea0003900000 */
[----:B------:R-:W2:Y:S02]  /*9460*/  @!P0 SYNCS.PHASECHK.TRANS64 P0, [R0+URZ+0x250], R5 ;  /* 0x00025005000085a7 */ /* 0x000ea400080010ff */
[----:B--2---:R-:W-:Y:S05]  /*9470*/  @!P0 BRA `(.L_x_67) ;  /* 0xfffffffc00f08947 */ /* 0x004fea000383ffff */
[----:B------:R-:W-:Y:S05]  /*9480*/  BRA `(.L_x_185) ;  /* 0xffffffa000a07947 */ /* 0x000fea000383ffff */
.L_x_68:
[----:B------:R-:W-:-:S07]  /*9490*/  MOV R0, UR5 ;  /* 0x0000000500007c02 */ /* 0x000fce0008000f00 */
.L_x_186:
[----:B-1----:R1:W2:Y:S02]  /*94a0*/  SYNCS.PHASECHK.TRANS64.TRYWAIT P0, [R0+URZ+0x200], R5 ;  /* 0x00020005000075a7 */ /* 0x0022a400080011ff */
[----:B--2---:R-:W-:Y:S05]  /*94b0*/  @!P0 NANOSLEEP.SYNCS 0x989680 ;  /* 0x009896800000895d */ /* 0x004fea0003900000 */
[----:B------:R-:W2:Y:S02]  /*94c0*/  @!P0 SYNCS.PHASECHK.TRANS64 P0, [R0+URZ+0x200], R5 ;  /* 0x00020005000085a7 */ /* 0x000ea400080010ff */
[----:B--2---:R-:W-:Y:S05]  /*94d0*/  @!P0 BRA `(.L_x_186) ;  /* 0xfffffffc00f08947 */ /* 0x004fea000383ffff */
[----:B------:R-:W-:Y:S05]  /*94e0*/  BRA `(.L_x_187) ;  /* 0xffffffa000b07947 */ /* 0x000fea000383ffff */
.L_x_69:
[----:B-1----:R1:W2:Y:S02]  /*94f0*/  SYNCS.PHASECHK.TRANS64.TRYWAIT P1, [R0+URZ+0x1f0], R5 ;  /* 0x0001f005000075a7 */ /* 0x0022a400080211ff */
[----:B--2---:R-:W-:Y:S05]  /*9500*/  @!P1 NANOSLEEP.SYNCS 0x989680 ;  /* 0x009896800000995d */ /* 0x004fea0003900000 */
[----:B------:R-:W2:Y:S02]  /*9510*/  @!P1 SYNCS.PHASECHK.TRANS64 P1, [R0+URZ+0x1f0], R5 ;  /* 0x0001f005000095a7 */ /* 0x000ea400080210ff */
[----:B--2---:R-:W-:Y:S05]  /*9520*/  @!P1 BRA `(.L_x_69) ;  /* 0xfffffffc00f09947 */ /* 0x004fea000383ffff */
[----:B------:R-:W-:Y:S05]  /*9530*/  BRA `(.L_x_188) ;  /* 0xffffffa000e07947 */ /* 0x000fea000383ffff */
.L_x_72:
[----:B------:R-:W-:-:S07]  /*9540*/  MOV R0, UR5 ;  /* 0x0000000500007c02 */ /* 0x000fce0008000f00 */
.L_x_189:
[----:B-1----:R1:W2:Y:S02]  /*9550*/  SYNCS.PHASECHK.TRANS64.TRYWAIT P0, [R0+URZ+0x200], R3 ;  /* 0x00020003000075a7 */ /* 0x0022a400080011ff */
[----:B--2---:R-:W-:Y:S05]  /*9560*/  @!P0 NANOSLEEP.SYNCS 0x989680 ;  /* 0x009896800000895d */ /* 0x004fea0003900000 */
[----:B------:R-:W2:Y:S02]  /*9570*/  @!P0 SYNCS.PHASECHK.TRANS64 P0, [R0+URZ+0x200], R3 ;  /* 0x00020003000085a7 */ /* 0x000ea400080010ff */
[----:B--2---:R-:W-:Y:S05]  /*9580*/  @!P0 BRA `(.L_x_189) ;  /* 0xfffffffc00f08947 */ /* 0x004fea000383ffff */
[----:B------:R-:W-:Y:S05]  /*9590*/  BRA `(.L_x_71) ;  /* 0xffffffa400347947 */ /* 0x000fea000383ffff */
.L_x_79:
[----:B-1----:R1:W2:Y:S02]  /*95a0*/  SYNCS.PHASECHK.TRANS64.TRYWAIT P1, [R0+URZ+0x1f0], R5 ;  /* 0x0001f005000075a7 */ /* 0x0022a400080211ff */
[----:B--2---:R-:W-:Y:S05]  /*95b0*/  @!P1 NANOSLEEP.SYNCS 0x989680 ;  /* 0x009896800000995d */ /* 0x004fea0003900000 */
[----:B------:R-:W2:Y:S02]  /*95c0*/  @!P1 SYNCS.PHASECHK.TRANS64 P1, [R0+URZ+0x1f0], R5 ;  /* 0x0001f005000095a7 */ /* 0x000ea400080210ff */
[----:B--2---:R-:W-:Y:S05]  /*95d0*/  @!P1 BRA `(.L_x_79) ;  /* 0xfffffffc00f09947 */ /* 0x004fea000383ffff */
[----:B------:R-:W-:Y:S05]  /*95e0*/  BRA `(.L_x_190) ;  /* 0xffffffa8008c7947 */ /* 0x000fea000383ffff */
.L_x_80:
[----:B------:R-:W-:-:S07]  /*95f0*/  MOV R3, UR14 ;  /* 0x0000000e00037c02 */ /* 0x000fce0008000f00 */
.L_x_191:
[----:B-1----:R1:W2:Y:S02]  /*9600*/  SYNCS.PHASECHK.TRANS64.TRYWAIT P0, [R3+URZ+0x230], R0 ;  /* 0x00023000030075a7 */ /* 0x0022a400080011ff */
[----:B--2---:R-:W-:Y:S05]  /*9610*/  @!P0 NANOSLEEP.SYNCS 0x989680 ;  /* 0x009896800000895d */ /* 0x004fea0003900000 */
[----:B------:R-:W2:Y:S02]  /*9620*/  @!P0 SYNCS.PHASECHK.TRANS64 P0, [R3+URZ+0x230], R0 ;  /* 0x00023000030085a7 */ /* 0x000ea400080010ff */
[----:B--2---:R-:W-:Y:S05]  /*9630*/  @!P0 BRA `(.L_x_191) ;  /* 0xfffffffc00f08947 */ /* 0x004fea000383ffff */
[----:B------:R-:W-:Y:S05]  /*9640*/  BRA `(.L_x_192) ;  /* 0xffffffa800c07947 */ /* 0x000fea000383ffff */
.L_x_83:
[----:B------:R-:W-:Y:S07]  /*9650*/  MOV R0, UR7 ;  /* 0x0000000700007c02 */ /* 0x000fee0008000f00 */
.L_x_193:
[----:B-1----:R1:W2:Y:S02]  /*9660*/  SYNCS.PHASECHK.TRANS64.TRYWAIT P0, [R0+URZ], R3 ;  /* 0x00000003000075a7 */ /* 0x0022a400080011ff */
[----:B--2---:R-:W-:Y:S05]  /*9670*/  @!P0 NANOSLEEP.SYNCS 0x989680 ;  /* 0x009896800000895d */ /* 0x004fea0003900000 */
[----:B------:R-:W2:Y:S02]  /*9680*/  @!P0 SYNCS.PHASECHK.TRANS64 P0, [R0+URZ], R3 ;  /* 0x00000003000085a7 */ /* 0x000ea400080010ff */
[----:B--2---:R-:W-:Y:S05]  /*9690*/  @!P0 BRA `(.L_x_193) ;  /* 0xfffffffc00f08947 */ /* 0x004fea000383ffff */
[----:B------:R-:W-:Y:S05]  /*96a0*/  BRA `(.L_x_82) ;  /* 0xffffffa800f47947 */ /* 0x000fea000383ffff */
.L_x_86:
[----:B------:R-:W-:-:S07]  /*96b0*/  MOV R0, UR5 ;  /* 0x0000000500007c02 */ /* 0x000fce0008000f00 */
.L_x_194:
[----:B--2---:R2:W3:Y:S02]  /*96c0*/  SYNCS.PHASECHK.TRANS64.TRYWAIT P0, [R0+URZ], R3 ;  /* 0x00000003000075a7 */ /* 0x0044e400080011ff */
[----:B---3--:R-:W-:Y:S05]  /*96d0*/  @!P0 NANOSLEEP.SYNCS 0x989680 ;  /* 0x009896800000895d */ /* 0x008fea0003900000 */
[----:B------:R-:W3:Y:S02]  /*96e0*/  @!P0 SYNCS.PHASECHK.TRANS64 P0, [R0+URZ], R3 ;  /* 0x00000003000085a7 */ /* 0x000ee400080010ff */
[----:B---3--:R-:W-:Y:S05]  /*96f0*/  @!P0 BRA `(.L_x_194) ;  /* 0xfffffffc00f08947 */ /* 0x008fea000383ffff */
[----:B------:R-:W-:Y:S05]  /*9700*/  BRA `(.L_x_195) ;  /* 0xffffffac00947947 */ /* 0x000fea000383ffff */
.L_x_87:
[----:B------:R-:W-:-:S07]  /*9710*/  MOV R0, UR5 ;  /* 0x0000000500007c02 */ /* 0x000fce0008000f00 */
.L_x_196:
[----:B--2---:R2:W3:Y:S02]  /*9720*/  SYNCS.PHASECHK.TRANS64.TRYWAIT P0, [R0+URZ], R3 ;  /* 0x00000003000075a7 */ /* 0x0044e400080011ff */
[----:B---3--:R-:W-:Y:S05]  /*9730*/  @!P0 NANOSLEEP.SYNCS 0x989680 ;  /* 0x009896800000895d */ /* 0x008fea0003900000 */
[----:B------:R-:W3:Y:S02]  /*9740*/  @!P0 SYNCS.PHASECHK.TRANS64 P0, [R0+URZ], R3 ;  /* 0x00000003000085a7 */ /* 0x000ee400080010ff */
[----:B---3--:R-:W-:Y:S05]  /*9750*/  @!P0 BRA `(.L_x_196) ;  /* 0xfffffffc00f08947 */ /* 0x008fea000383ffff */
[----:B------:R-:W-:Y:S05]  /*9760*/  BRA `(.L_x_197) ;  /* 0xffffffac00a07947 */ /* 0x000fea000383ffff */
.L_x_88:
[----:B------:R-:W-:-:S07]  /*9770*/  MOV R0, UR5 ;  /* 0x0000000500007c02 */ /* 0x000fce0008000f00 */
.L_x_198:
[----:B--2---:R2:W3:Y:S02]  /*9780*/  SYNCS.PHASECHK.TRANS64.TRYWAIT P0, [R0+URZ], R3 ;  /* 0x00000003000075a7 */ /* 0x0044e400080011ff */
[----:B---3--:R-:W-:Y:S05]  /*9790*/  @!P0 NANOSLEEP.SYNCS 0x989680 ;  /* 0x009896800000895d */ /* 0x008fea0003900000 */
[----:B------:R-:W3:Y:S02]  /*97a0*/  @!P0 SYNCS.PHASECHK.TRANS64 P0, [R0+URZ], R3 ;  /* 0x00000003000085a7 */ /* 0x000ee400080010ff */
[----:B---3--:R-:W-:Y:S05]  /*97b0*/  @!P0 BRA `(.L_x_198) ;  /* 0xfffffffc00f08947 */ /* 0x008fea000383ffff */
[----:B------:R-:W-:Y:S05]  /*97c0*/  BRA `(.L_x_199) ;  /* 0xffffffac00ac7947 */ /* 0x000fea000383ffff */
.L_x_89:
[----:B------:R-:W-:-:S07]  /*97d0*/  MOV R0, UR6 ;  /* 0x0000000600007c02 */ /* 0x000fce0008000f00 */
.L_x_200:
[----:B--2---:R2:W3:Y:S02]  /*97e0*/  SYNCS.PHASECHK.TRANS64.TRYWAIT P0, [R0+URZ], R3 ;  /* 0x00000003000075a7 */ /* 0x0044e400080011ff */
[----:B---3--:R-:W-:Y:S05]  /*97f0*/  @!P0 NANOSLEEP.SYNCS 0x989680 ;  /* 0x009896800000895d */ /* 0x008fea0003900000 */
[----:B------:R-:W3:Y:S02]  /*9800*/  @!P0 SYNCS.PHASECHK.TRANS64 P0, [R0+URZ], R3 ;  /* 0x00000003000085a7 */ /* 0x000ee400080010ff */
[----:B---3--:R-:W-:Y:S05]  /*9810*/  @!P0 BRA `(.L_x_200) ;  /* 0xfffffffc00f08947 */ /* 0x008fea000383ffff */
[----:B------:R-:W-:Y:S05]  /*9820*/  BRA `(.L_x_201) ;  /* 0xffffffac00b87947 */ /* 0x000fea000383ffff */
.L_x_94:
[----:B--2---:R2:W3:Y:S02]  /*9830*/  SYNCS.PHASECHK.TRANS64.TRYWAIT P0, [R0+URZ+0x1f0], R3 ;  /* 0x0001f003000075a7 */ /* 0x0044e400080011ff */
[----:B---3--:R-:W-:Y:S05]  /*9840*/  @!P0 NANOSLEEP.SYNCS 0x989680 ;  /* 0x009896800000895d */ /* 0x008fea0003900000 */
[----:B------:R-:W3:Y:S02]  /*9850*/  @!P0 SYNCS.PHASECHK.TRANS64 P0, [R0+URZ+0x1f0], R3 ;  /* 0x0001f003000085a7 */ /* 0x000ee400080010ff */
[----:B---3--:R-:W-:Y:S05]  /*9860*/  @!P0 BRA `(.L_x_94) ;  /* 0xfffffffc00f08947 */ /* 0x008fea000383ffff */
[----:B------:R-:W-:Y:S05]  /*9870*/  BRA `(.L_x_202) ;  /* 0xffffffb000b47947 */ /* 0x000fea000383ffff */
.L_x_97:
[----:B------:R-:W-:Y:S07]  /*9880*/  MOV R0, UR7 ;  /* 0x0000000700007c02 */ /* 0x000fee0008000f00 */
.L_x_203:
[----:B--2---:R2:W3:Y:S02]  /*9890*/  SYNCS.PHASECHK.TRANS64.TRYWAIT P0, [R0+URZ+0x1e8], R3 ;  /* 0x0001e803000075a7 */ /* 0x0044e400080011ff */
[----:B---3--:R-:W-:Y:S05]  /*98a0*/  @!P0 NANOSLEEP.SYNCS 0x989680 ;  /* 0x009896800000895d */ /* 0x008fea0003900000 */
[----:B------:R-:W3:Y:S02]  /*98b0*/  @!P0 SYNCS.PHASECHK.TRANS64 P0, [R0+URZ+0x1e8], R3 ;  /* 0x0001e803000085a7 */ /* 0x000ee400080010ff */
[----:B---3--:R-:W-:Y:S05]  /*98c0*/  @!P0 BRA `(.L_x_203) ;  /* 0xfffffffc00f08947 */ /* 0x008fea000383ffff */
[----:B------:R-:W-:Y:S05]  /*98d0*/  BRA `(.L_x_96) ;  /* 0xffffffb400a07947 */ /* 0x000fea000383ffff */
.L_x_100:
[----:B------:R-:W-:Y:S07]  /*98e0*/  MOV R3, UR7 ;  /* 0x0000000700037c02 */ /* 0x000fee0008000f00 */
.L_x_204:
[----:B-1----:R1:W2:Y:S02]  /*98f0*/  SYNCS.PHASECHK.TRANS64.TRYWAIT P2, [R3+URZ+0x1d8], R26 ;  /* 0x0001d81a030075a7 */ /* 0x0022a400080411ff */
[----:B--2---:R-:W-:Y:S05]  /*9900*/  @!P2 NANOSLEEP.SYNCS 0x989680 ;  /* 0x009896800000a95d */ /* 0x004fea0003900000 */
[----:B------:R-:W2:Y:S02]  /*9910*/  @!P2 SYNCS.PHASECHK.TRANS64 P2, [R3+URZ+0x1d8], R26 ;  /* 0x0001d81a0300a5a7 */ /* 0x000ea400080410ff */
[----:B--2---:R-:W-:Y:S05]  /*9920*/  @!P2 BRA `(.L_x_204) ;  /* 0xfffffffc00f0a947 */ /* 0x004fea000383ffff */
[----:B------:R-:W-:Y:S05]  /*9930*/  BRA `(.L_x_205) ;  /* 0xffffffb800347947 */ /* 0x000fea000383ffff */
.L_x_103:
[----:B--2---:R2:W4:Y:S02]  /*9940*/  SYNCS.PHASECHK.TRANS64.TRYWAIT P0, [R0+URZ+0x1f0], R3 ;  /* 0x0001f003000075a7 */ /* 0x00452400080011ff */
[----:B----4-:R-:W-:Y:S05]  /*9950*/  @!P0 NANOSLEEP.SYNCS 0x989680 ;  /* 0x009896800000895d */ /* 0x010fea0003900000 */
[----:B------:R-:W4:Y:S02]  /*9960*/  @!P0 SYNCS.PHASECHK.TRANS64 P0, [R0+URZ+0x1f0], R3 ;  /* 0x0001f003000085a7 */ /* 0x000f2400080010ff */
[----:B----4-:R-:W-:Y:S05]  /*9970*/  @!P0 BRA `(.L_x_103) ;  /* 0xfffffffc00f08947 */ /* 0x010fea000383ffff */
[----:B------:R-:W-:Y:S05]  /*9980*/  BRA `(.L_x_206) ;  /* 0xffffffbc00e87947 */ /* 0x000fea000383ffff */
.L_x_114:
[----:B-1----:R-:W-:Y:S04]  /*9990*/  MOV R0, UR41 ;  /* 0x0000002900007c02 */ /* 0x002fe80008000f00 */
[----:B------:R1:W2:Y:S03]  /*99a0*/  SYNCS.PHASECHK.TRANS64.TRYWAIT P1, [R0+URZ+0x1d0], R3 ;  /* 0x0001d003000075a7 */ /* 0x0002a600080211ff */
[----:B--2---:R-:W-:Y:S05]  /*99b0*/  @!P1 NANOSLEEP.SYNCS 0x989680 ;  /* 0x009896800000995d */ /* 0x004fea0003900000 */
[----:B------:R-:W2:Y:S02]  /*99c0*/  @!P1 SYNCS.PHASECHK.TRANS64 P1, [R0+URZ+0x1d0], R3 ;  /* 0x0001d003000095a7 */ /* 0x000ea400080210ff */
[----:B--2---:R-:W-:Y:S05]  /*99d0*/  @!P1 BRA `(.L_x_114) ;  /* 0xfffffffc00ec9947 */ /* 0x004fea000383ffff */
[----:B------:R-:W-:Y:S05]  /*99e0*/  BRA `(.L_x_113) ;  /* 0xffffffc800f07947 */ /* 0x000fea000383ffff */
.L_x_116:
[----:B------:R1:W1:Y:S02]  /*99f0*/  SYNCS.PHASECHK.TRANS64.TRYWAIT P1, [R16+URZ+0x210], R9 ;  /* 0x00021009100075a7 */ /* 0x00026400080211ff */
[----:B-1----:R-:W-:Y:S05]  /*9a00*/  @!P1 NANOSLEEP.SYNCS 0x989680 ;  /* 0x009896800000995d */ /* 0x002fea0003900000 */
[----:B------:R-:W1:Y:S02]  /*9a10*/  @!P1 SYNCS.PHASECHK.TRANS64 P1, [R16+URZ+0x210], R9 ;  /* 0x00021009100095a7 */ /* 0x000e6400080210ff */
[----:B-1----:R-:W-:Y:S05]  /*9a20*/  @!P1 BRA `(.L_x_116) ;  /* 0xfffffffc00f09947 */ /* 0x002fea000383ffff */
[----:B------:R-:W-:Y:S05]  /*9a30*/  BRA `(.L_x_115) ;  /* 0xffffffcc00507947 */ /* 0x000fea000383ffff */
        .weak           $__internal_0_$__cuda_sm10x_tcgen05_guardrail_trap_col_being_dealloced_not_returned_by_alloc
        .type           $__internal_0_$__cuda_sm10x_tcgen05_guardrail_trap_col_being_dealloced_not_returned_by_alloc,@function
        .size           $__internal_0_$__cuda_sm10x_tcgen05_guardrail_trap_col_being_dealloced_not_returned_by_alloc,($__internal_1_$__cuda_sm10x_tcgen05_guardrail_trap_phase_invalid_during_alloc - $__internal_0_$__cuda_sm10x_tcgen05_guardrail_trap_col_being_dealloced_not_returned_by_alloc)
$__internal_0_$__cuda_sm10x_tcgen05_guardrail_trap_col_being_dealloced_not_returned_by_alloc:
[----:B------:R-:W-:Y:S05]  /*9a40*/  BPT.TRAP 0x1 ;  /* 0x000000040000795c */ /* 0x000fea0000300000 */
[----:B------:R-:W-:-:S04]  /*9a50*/  HFMA2 R3, -RZ, RZ, 0, 0 ;  /* 0x00000000ff037431 */ /* 0x000fc800000001ff */
[----:B------:R-:W-:Y:S05]  /*9a60*/  RET.REL.NODEC R2 `(_ZN7cutlass13device_kernelINS_4gemm6kernel13GemmUniversalIN4cute5tupleIJiiiiEEENS1_10collective13CollectiveMmaINS1_35MainloopSm100TmaUmmaWarpSpecializedILi29ELi2ELi4ENS5_IJNS4_1CILi1EEESB_SB_EEEEENS5_IJNSA_ILi64EEENSA_ILi160EEENSA_ILi32EEEEEEaNS5_IJlSB_lEEEaSI_NS4_8TiledMMAINS4_8MMA_AtomIJNS4_15SM100_MMA_S8_SSIaaiLi64ELi160ELNS4_4UMMA5MajorE0ELSN_0ELNSM_8SaturateE0EEEEEENS4_6LayoutISC_NS5_IJNSA_ILi0EEESS_SS_EEEEENS5_IJNS4_10UnderscoreESV_SV_EEEEENS4_13SM90_TMA_LOADENS4_14ComposedLayoutINS4_7SwizzleILi1ELi4ELi3EEENS4_18smem_ptr_flag_bitsILi8EEENSR_INS5_IJNSA_ILi8EEESG_EEENS5_IJSG_SB_EEEEEEEvNS4_8identityESY_S18_vS19_EENS_8epilogue10collective18CollectiveEpilogueINS1B_23Sm100TmaWarpSpecializedILi1ELi1ELi80ELb0ELb0EEEJSH_NS5_IJNSR_ISE_SB_EENSR_ISF_SB_EEEEEaSI_aSI_NS1B_6fusion15FusionCallbacksIS1F_NS1J_17LinearCombinationIaiaiLNS_15FloatRoundStyleE2EEESH_S1I_JEEENS4_5SM1004TMEM4LOAD26SM100_TMEM_LOAD_16dp32b16xESY_S18_NS4_39AutoVectorizingCopyWithAssumedAlignmentILi128EEENS4_14SM90_TMA_STOREES18_S1U_S1U_EEEvvEEEEvNT_6ParamsE) ;  /* 0xffffff6402647950 */ /* 0x000fea0003c3ffff */
        .weak           $__internal_1_$__cuda_sm10x_tcgen05_guardrail_trap_phase_invalid_during_alloc
        .type           $__internal_1_$__cuda_sm10x_tcgen05_guardrail_trap_phase_invalid_during_alloc,@function
        .size           $__internal_1_$__cuda_sm10x_tcgen05_guardrail_trap_phase_invalid_during_alloc,($__internal_2_$__cuda_sm10x_tcgen05_guardrail_trap_unallocated_columns_being_dealloced - $__internal_1_$__cuda_sm10x_tcgen05_guardrail_trap_phase_invalid_during_alloc)
$__internal_1_$__cuda_sm10x_tcgen05_guardrail_trap_phase_invalid_during_alloc:
[----:B------:R-:W-:Y:S05]  /*9a70*/  BPT.TRAP 0x1 ;  /* 0x000000040000795c */ /* 0x000fea0000300000 */
[----:B------:R-:W-:-:S04]  /*9a80*/  MOV R3, 0x0 ;  /* 0x0000000000037802 */ /* 0x000fc80000000f00 */
[----:B------:R-:W-:Y:S05]  /*9a90*/  RET.REL.NODEC R2 `(_ZN7cutlass13device_kernelINS_4gemm6kernel13GemmUniversalIN4cute5tupleIJiiiiEEENS1_10collective13CollectiveMmaINS1_35MainloopSm100TmaUmmaWarpSpecializedILi29ELi2ELi4ENS5_IJNS4_1CILi1EEESB_SB_EEEEENS5_IJNSA_ILi64EEENSA_ILi160EEENSA_ILi32EEEEEEaNS5_IJlSB_lEEEaSI_NS4_8TiledMMAINS4_8MMA_AtomIJNS4_15SM100_MMA_S8_SSIaaiLi64ELi160ELNS4_4UMMA5MajorE0ELSN_0ELNSM_8SaturateE0EEEEEENS4_6LayoutISC_NS5_IJNSA_ILi0EEESS_SS_EEEEENS5_IJNS4_10UnderscoreESV_SV_EEEEENS4_13SM90_TMA_LOADENS4_14ComposedLayoutINS4_7SwizzleILi1ELi4ELi3EEENS4_18smem_ptr_flag_bitsILi8EEENSR_INS5_IJNSA_ILi8EEESG_EEENS5_IJSG_SB_EEEEEEEvNS4_8identityESY_S18_vS19_EENS_8epilogue10collective18CollectiveEpilogueINS1B_23Sm100TmaWarpSpecializedILi1ELi1ELi80ELb0ELb0EEEJSH_NS5_IJNSR_ISE_SB_EENSR_ISF_SB_EEEEEaSI_aSI_NS1B_6fusion15FusionCallbacksIS1F_NS1J_17LinearCombinationIaiaiLNS_15FloatRoundStyleE2EEESH_S1I_JEEENS4_5SM1004TMEM4LOAD26SM100_TMEM_LOAD_16dp32b16xESY_S18_NS4_39AutoVectorizingCopyWithAssumedAlignmentILi128EEENS4_14SM90_TMA_STOREES18_S1U_S1U_EEEvvEEEEvNT_6ParamsE) ;  /* 0xffffff6402587950 */ /* 0x000fea0003c3ffff */
        .weak           $__internal_2_$__cuda_sm10x_tcgen05_guardrail_trap_unallocated_columns_being_dealloced
        .type           $__internal_2_$__cuda_sm10x_tcgen05_guardrail_trap_unallocated_columns_being_dealloced,@function
        .size           $__internal_2_$__cuda_sm10x_tcgen05_guardrail_trap_unallocated_columns_being_dealloced,(.L_x_208 - $__internal_2_$__cuda_sm10x_tcgen05_guardrail_trap_unallocated_columns_being_dealloced)
$__internal_2_$__cuda_sm10x_tcgen05_guardrail_trap_unallocated_columns_being_dealloced:
[----:B------:R-:W-:Y:S05]  /*9aa0*/  BPT.TRAP 0x1 ;  /* 0x000000040000795c */ /* 0x000fea0000300000 */
[----:B------:R-:W-:-:S04]  /*9ab0*/  HFMA2 R3, -RZ, RZ, 0, 0 ;  /* 0x00000000ff037431 */ /* 0x000fc800000001ff */
[----:B------:R-:W-:Y:S05]  /*9ac0*/  RET.REL.NODEC R2 `(_ZN7cutlass13device_kernelINS_4gemm6kernel13GemmUniversalIN4cute5tupleIJiiiiEEENS1_10collective13CollectiveMmaINS1_35MainloopSm100TmaUmmaWarpSpecializedILi29ELi2ELi4ENS5_IJNS4_1CILi1EEESB_SB_EEEEENS5_IJNSA_ILi64EEENSA_ILi160EEENSA_ILi32EEEEEEaNS5_IJlSB_lEEEaSI_NS4_8TiledMMAINS4_8MMA_AtomIJNS4_15SM100_MMA_S8_SSIaaiLi64ELi160ELNS4_4UMMA5MajorE0ELSN_0ELNSM_8SaturateE0EEEEEENS4_6LayoutISC_NS5_IJNSA_ILi0EEESS_SS_EEEEENS5_IJNS4_10UnderscoreESV_SV_EEEEENS4_13SM90_TMA_LOADENS4_14ComposedLayoutINS4_7SwizzleILi1ELi4ELi3EEENS4_18smem_ptr_flag_bitsILi8EEENSR_INS5_IJNSA_ILi8EEESG_EEENS5_IJSG_SB_EEEEEEEvNS4_8identityESY_S18_vS19_EENS_8epilogue10collective18CollectiveEpilogueINS1B_23Sm100TmaWarpSpecializedILi1ELi1ELi80ELb0ELb0EEEJSH_NS5_IJNSR_ISE_SB_EENSR_ISF_SB_EEEEEaSI_aSI_NS1B_6fusion15FusionCallbacksIS1F_NS1J_17LinearCombinationIaiaiLNS_15FloatRoundStyleE2EEESH_S1I_JEEENS4_5SM1004TMEM4LOAD26SM100_TMEM_LOAD_16dp32b16xESY_S18_NS4_39AutoVectorizingCopyWithAssumedAlignmentILi128EEENS4_14SM90_TMA_STOREES18_S1U_S1U_EEEvvEEEEvNT_6ParamsE) ;  /* 0xffffff64024c7950 */ /* 0x000fea0003c3ffff */
.L_x_207:
[----:B------:R-:W-:-:S00]  /*9ad0*/  BRA `(.L_x_207) ;  /* 0xfffffffc00fc7947 */ /* 0x000fc0000383ffff */
[----:B------:R-:W-:-:S00]  /*9ae0*/  NOP ;  /* 0x0000000000007918 */ /* 0x000fc00000000000 */
        /* <DEDUP_REMOVED lines=9> */
.L_x_208:


//--------------------- .nv.global.init           --------------------------
	.section	.nv.global.init,"aw",@progbits
.nv.global.init:
	.type		$str$27,@object
	.size		$str$27,($str$28 - $str$27)
$str$27:
        /*0000*/ 	.byte	0x28, 0x61, 0x64, 0x64, 0x72, 0x65, 0x73, 0x73, 0x20, 0x26, 0x20, 0x6d, 0x61, 0x73, 0x6b, 0x29
        /*0010*/ 	.byte	0x20, 0x3d, 0x3d, 0x20, 0x30, 0x00
	.type		$str$28,@object
	.size		$str$28,($str$26 - $str$28)
$str$28:
        /*0016*/ 	.byte	0x2f, 0x74, 0x6d, 0x70, 0x2f, 0x63, 0x75, 0x74, 0x6c, 0x61, 0x73, 0x73, 0x5f, 0x73, 0x77, 0x65
        /*0026*/ 	.byte	0x65, 0x70, 0x5f, 0x73, 0x72, 0x63, 0x2f, 0x69, 0x6e, 0x63, 0x6c, 0x75, 0x64, 0x65, 0x2f, 0x63
        /*0036*/ 	.byte	0x75, 0x74, 0x65, 0x2f, 0x70, 0x6f, 0x69, 0x6e, 0x74, 0x65, 0x72, 0x5f, 0x66, 0x6c, 0x61, 0x67
        /*0046*/ 	.byte	0x67, 0x65, 0x64, 0x2e, 0x68, 0x70, 0x70, 0x00
	.type		$str$26,@object
	.size		$str$26,($str$25 - $str$26)
$str$26:
        /*004e*/ 	.byte	0x2f, 0x74, 0x6d, 0x70, 0x2f, 0x63, 0x75, 0x74, 0x6c, 0x61, 0x73, 0x73, 0x5f, 0x73, 0x77, 0x65
        /*005e*/ 	.byte	0x65, 0x70, 0x5f, 0x73, 0x72, 0x63, 0x2f, 0x69, 0x6e, 0x63, 0x6c, 0x75, 0x64, 0x65, 0x2f, 0x63
        /*006e*/ 	.byte	0x75, 0x74, 0x65, 0x2f, 0x61, 0x74, 0x6f, 0x6d, 0x2f, 0x63, 0x6f, 0x70, 0x79, 0x5f, 0x74, 0x72
        /*007e*/ 	.byte	0x61, 0x69, 0x74, 0x73, 0x5f, 0x73, 0x6d, 0x31, 0x30, 0x30, 0x2e, 0x68, 0x70, 0x70, 0x00
	.type		$str$25,@object
	.size		$str$25,(__unnamed_1 - $str$25)
$str$25:
        /*008d*/ 	.byte	0x28, 0x28, 0x75, 0x69, 0x6e, 0x74, 0x33, 0x32, 0x5f, 0x74, 0x28, 0x74, 0x68, 0x72, 0x65, 0x61
        /*009d*/ 	.byte	0x64, 0x49, 0x64, 0x78, 0x2e, 0x78, 0x29, 0x20, 0x2f, 0x20, 0x33, 0x32, 0x29, 0x20, 0x25, 0x20
        /*00ad*/ 	.byte	0x34, 0x29, 0x20, 0x3d, 0x3d, 0x20, 0x28, 0x28, 0x28, 0x74, 0x6d, 0x65, 0x6d, 0x5f, 0x61, 0x64
        /*00bd*/ 	.byte	0x64, 0x72, 0x20, 0x3e, 0x3e, 0x20, 0x31, 0x36, 0x29, 0x20, 0x2f, 0x20, 0x33, 0x32, 0x29, 0x20
        /*00cd*/ 	.byte	0x25, 0x20, 0x34, 0x29, 0x00
	.type		__unnamed_1,@object
	.size		__unnamed_1,(__unnamed_2 - __unnamed_1)
__unnamed_1:
        /*00d2*/ 	.byte	0x61, 0x75, 0x74, 0x6f, 0x20, 0x63, 0x75, 0x74, 0x65, 0x3a, 0x3a, 0x61, 0x73, 0x5f, 0x70, 0x6f
        /* <DEDUP_REMOVED lines=24> */
        /*0262*/ 	.byte	0x3e, 0x3e, 0x3e, 0x5d, 0x00
	.type		__unnamed_2,@object
	.size		__unnamed_2,(.L_2 - __unnamed_2)
__unnamed_2:
        /* <DEDUP_REMOVED lines=37> */
        /*04b7*/ 	.byte	0x74, 0x65, 0x3a, 0x3a, 0x43, 0x3c, 0x30, 0x3e, 0x3e, 0x3e, 0x3e, 0x5d, 0x00
.L_2:


//--------------------- .nv.shared._ZN7cutlass13device_kernelINS_4gemm6kernel13GemmUniversalIN4cute5tupleIJiiiiEEENS1_10collective13CollectiveMmaINS1_35MainloopSm100TmaUmmaWarpSpecializedILi29ELi2ELi4ENS5_IJNS4_1CILi1EEESB_SB_EEEEENS5_IJNSA_ILi64EEENSA_ILi160EEENSA_ILi32EEEEEEaNS5_IJlSB_lEEEaSI_NS4_8TiledMMAINS4_8MMA_AtomIJNS4_15SM100_MMA_S8_SSIaaiLi64ELi160ELNS4_4UMMA5MajorE0ELSN_0ELNSM_8SaturateE0EEEEEENS4_6LayoutISC_NS5_IJNSA_ILi0EEESS_SS_EEEEENS5_IJNS4_10UnderscoreESV_SV_EEEEENS4_13SM90_TMA_LOADENS4_14ComposedLayoutINS4_7SwizzleILi1ELi4ELi3EEENS4_18smem_ptr_flag_bitsILi8EEENSR_INS5_IJNSA_ILi8EEESG_EEENS5_IJSG_SB_EEEEEEEvNS4_8identityESY_S18_vS19_EENS_8epilogue10collective18CollectiveEpilogueINS1B_23Sm100TmaWarpSpecializedILi1ELi1ELi80ELb0ELb0EEEJSH_NS5_IJNSR_ISE_SB_EENSR_ISF_SB_EEEEEaSI_aSI_NS1B_6fusion15FusionCallbacksIS1F_NS1J_17LinearCombinationIaiaiLNS_15FloatRoundStyleE2EEESH_S1I_JEEENS4_5SM1004TMEM4LOAD26SM100_TMEM_LOAD_16dp32b16xESY_S18_NS4_39AutoVectorizingCopyWithAssumedAlignmentILi128EEENS4_14SM90_TMA_STOREES18_S1U_S1U_EEEvvEEEEvNT_6ParamsE --------------------------
	.section	.nv.shared._ZN7cutlass13device_kernelINS_4gemm6kernel13GemmUniversalIN4cute5tupleIJiiiiEEENS1_10collective13CollectiveMmaINS1_35MainloopSm100TmaUmmaWarpSpecializedILi29ELi2ELi4ENS5_IJNS4_1CILi1EEESB_SB_EEEEENS5_IJNSA_ILi64EEENSA_ILi160EEENSA_ILi32EEEEEEaNS5_IJlSB_lEEEaSI_NS4_8TiledMMAINS4_8MMA_AtomIJNS4_15SM100_MMA_S8_SSIaaiLi64ELi160ELNS4_4UMMA5MajorE0ELSN_0ELNSM_8SaturateE0EEEEEENS4_6LayoutISC_NS5_IJNSA_ILi0EEESS_SS_EEEEENS5_IJNS4_10UnderscoreESV_SV_EEEEENS4_13SM90_TMA_LOADENS4_14ComposedLayoutINS4_7SwizzleILi1ELi4ELi3EEENS4_18smem_ptr_flag_bitsILi8EEENSR_INS5_IJNSA_ILi8EEESG_EEENS5_IJSG_SB_EEEEEEEvNS4_8identityESY_S18_vS19_EENS_8epilogue10collective18CollectiveEpilogueINS1B_23Sm100TmaWarpSpecializedILi1ELi1ELi80ELb0ELb0EEEJSH_NS5_IJNSR_ISE_SB_EENSR_ISF_SB_EEEEEaSI_aSI_NS1B_6fusion15FusionCallbacksIS1F_NS1J_17LinearCombinationIaiaiLNS_15FloatRoundStyleE2EEESH_S1I_JEEENS4_5SM1004TMEM4LOAD26SM100_TMEM_LOAD_16dp32b16xESY_S18_NS4_39AutoVectorizingCopyWithAssumedAlignmentILi128EEENS4_14SM90_TMA_STOREES18_S1U_S1U_EEEvvEEEEvNT_6ParamsE,"aw",@nobits
	.sectionflags	@""
	.align	16
	.zero		1024


//--------------------- .nv.shared.reserved.0     --------------------------
	.section	.nv.shared.reserved.0,"aw",@nobits
	.weak		__nv_reservedSMEM_offset_0_alias
	.size		__nv_reservedSMEM_offset_0_alias, 0, 64
	.other		__nv_reservedSMEM_offset_0_alias,@"STO_CUDA_RESERVED_SHARED STV_DEFAULT"
__nv_reservedSMEM_offset_0_alias:
	.zero		0
.nv.shared.reserved.0:
	.zero		64
	.weak		__nv_reservedSMEM_tcgen05_partition
	.type		__nv_reservedSMEM_tcgen05_partition,@object
	.size		__nv_reservedSMEM_tcgen05_partition,(.L_0 - __nv_reservedSMEM_tcgen05_partition)
__nv_reservedSMEM_tcgen05_partition:
	.zero		32
.L_0:


//--------------------- .nv.global                --------------------------
	.section	.nv.global,"aw",@nobits
.nv.global:
	.type		_ZN40_INTERNAL_163a47fb_4_k_cu_458ee0d5_271254cute1_E,@object
	.size		_ZN40_INTERNAL_163a47fb_4_k_cu_458ee0d5_271254cute1_E,(_ZN40_INTERNAL_163a47fb_4_k_cu_458ee0d5_271254cuda3std3__45__cpo6cbeginE - _ZN40_INTERNAL_163a47fb_4_k_cu_458ee0d5_271254cute1_E)
_ZN40_INTERNAL_163a47fb_4_k_cu_458ee0d5_271254cute1_E:
	.zero		1
	.type		_ZN40_INTERNAL_163a47fb_4_k_cu_458ee0d5_271254cuda3std3__45__cpo6cbeginE,@object
	.size		_ZN40_INTERNAL_163a47fb_4_k_cu_458ee0d5_271254cuda3std3__45__cpo6cbeginE,(_ZN40_INTERNAL_163a47fb_4_k_cu_458ee0d5_271254cuda3std3__48in_placeE - _ZN40_INTERNAL_163a47fb_4_k_cu_458ee0d5_271254cuda3std3__45__cpo6cbeginE)
_ZN40_INTERNAL_163a47fb_4_k_cu_458ee0d5_271254cuda3std3__45__cpo6cbeginE:
	.zero		1
	.type		_ZN40_INTERNAL_163a47fb_4_k_cu_458ee0d5_271254cuda3std3__48in_placeE,@object
	.size		_ZN40_INTERNAL_163a47fb_4_k_cu_458ee0d5_271254cuda3std3__48in_placeE,(_ZN40_INTERNAL_163a47fb_4_k_cu_458ee0d5_271254cuda3std6ranges3__45__cpo9iter_moveE - _ZN40_INTERNAL_163a47fb_4_k_cu_458ee0d5_271254cuda3std3__48in_placeE)
_ZN40_INTERNAL_163a47fb_4_k_cu_458ee0d5_271254cuda3std3__48in_placeE:
	.zero		1
	.type		_ZN40_INTERNAL_163a47fb_4_k_cu_458ee0d5_271254cuda3std6ranges3__45__cpo9iter_moveE,@object
	.size		_ZN40_INTERNAL_163a47fb_4_k_cu_458ee0d5_271254cuda3std6ranges3__45__cpo9iter_moveE,(_ZN40_INTERNAL_163a47fb_4_k_cu_458ee0d5_271254cuda3std3__45__cpo5beginE - _ZN40_INTERNAL_163a47fb_4_k_cu_458ee0d5_271254cuda3std6ranges3__45__cpo9iter_moveE)
_ZN40_INTERNAL_163a47fb_4_k_cu_458ee0d5_271254cuda3std6ranges3__45__cpo9iter_moveE:
	.zero		1
	.type		_ZN40_INTERNAL_163a47fb_4_k_cu_458ee0d5_271254cuda3std3__45__cpo5beginE,@object
	.size		_ZN40_INTERNAL_163a47fb_4_k_cu_458ee0d5_271254cuda3std3__45__cpo5beginE,(_ZN40_INTERNAL_163a47fb_4_k_cu_458ee0d5_271254cuda3std3__442_GLOBAL__N__163a47fb_4_k_cu_458ee0d5_271256ignoreE - _ZN40_INTERNAL_163a47fb_4_k_cu_458ee0d5_271254cuda3std3__45__cpo5beginE)
_ZN40_INTERNAL_163a47fb_4_k_cu_458ee0d5_271254cuda3std3__45__cpo5beginE:
	.zero		1
	.type		_ZN40_INTERNAL_163a47fb_4_k_cu_458ee0d5_271254cuda3std3__442_GLOBAL__N__163a47fb_4_k_cu_458ee0d5_271256ignoreE,@object
	.size		_ZN40_INTERNAL_163a47fb_4_k_cu_458ee0d5_271254cuda3std3__442_GLOBAL__N__163a47fb_4_k_cu_458ee0d5_271256ignoreE,(_ZN40_INTERNAL_163a47fb_4_k_cu_458ee0d5_271254cute7productE - _ZN40_INTERNAL_163a47fb_4_k_cu_458ee0d5_271254cuda3std3__442_GLOBAL__N__163a47fb_4_k_cu_458ee0d5_271256ignoreE)
_ZN40_INTERNAL_163a47fb_4_k_cu_458ee0d5_271254cuda3std3__442_GLOBAL__N__163a47fb_4_k_cu_458ee0d5_271256ignoreE:
	.zero		1
	.type		_ZN40_INTERNAL_163a47fb_4_k_cu_458ee0d5_271254cute7productE,@object
	.size		_ZN40_INTERNAL_163a47fb_4_k_cu_458ee0d5_271254cute7productE,(_ZN40_INTERNAL_163a47fb_4_k_cu_458ee0d5_271254cuda3std3__45__cpo3endE - _ZN40_INTERNAL_163a47fb_4_k_cu_458ee0d5_271254cute7productE)
_ZN40_INTERNAL_163a47fb_4_k_cu_458ee0d5_271254cute7productE:
	.zero		1
	.type		_ZN40_INTERNAL_163a47fb_4_k_cu_458ee0d5_271254cuda3std3__45__cpo3endE,@object
	.size		_ZN40_INTERNAL_163a47fb_4_k_cu_458ee0d5_271254cuda3std3__45__cpo3endE,(_ZN40_INTERNAL_163a47fb_4_k_cu_458ee0d5_271254cuda3std3__419piecewise_constructE - _ZN40_INTERNAL_163a47fb_4_k_cu_458ee0d5_271254cuda3std3__45__cpo3endE)
_ZN40_INTERNAL_163a47fb_4_k_cu_458ee0d5_271254cuda3std3__45__cpo3endE:
	.zero		1
	.type		_ZN40_INTERNAL_163a47fb_4_k_cu_458ee0d5_271254cuda3std3__419piecewise_constructE,@object
	.size		_ZN40_INTERNAL_163a47fb_4_k_cu_458ee0d5_271254cuda3std3__419piecewise_constructE,(_ZN40_INTERNAL_163a47fb_4_k_cu_458ee0d5_271254cuda3std3__45__cpo4cendE - _ZN40_INTERNAL_163a47fb_4_k_cu_458ee0d5_271254cuda3std3__419piecewise_constructE)
_ZN40_INTERNAL_163a47fb_4_k_cu_458ee0d5_271254cuda3std3__419piecewise_constructE:
	.zero		1
	.type		_ZN40_INTERNAL_163a47fb_4_k_cu_458ee0d5_271254cuda3std3__45__cpo4cendE,@object
	.size		_ZN40_INTERNAL_163a47fb_4_k_cu_458ee0d5_271254cuda3std3__45__cpo4cendE,(_ZN40_INTERNAL_163a47fb_4_k_cu_458ee0d5_271254cuda3std6ranges3__45__cpo4swapE - _ZN40_INTERNAL_163a47fb_4_k_cu_458ee0d5_271254cuda3std3__45__cpo4cendE)
_ZN40_INTERNAL_163a47fb_4_k_cu_458ee0d5_271254cuda3std3__45__cpo4cendE:
	.zero		1
	.type		_ZN40_INTERNAL_163a47fb_4_k_cu_458ee0d5_271254cuda3std6ranges3__45__cpo4swapE,@object
	.size		_ZN40_INTERNAL_163a47fb_4_k_cu_458ee0d5_271254cuda3std6ranges3__45__cpo4swapE,(.L_10 - _ZN40_INTERNAL_163a47fb_4_k_cu_458ee0d5_271254cuda3std6ranges3__45__cpo4swapE)
_ZN40_INTERNAL_163a47fb_4_k_cu_458ee0d5_271254cuda3std6ranges3__45__cpo4swapE:
	.zero		1
.L_10:


//--------------------- .nv.constant0._ZN7cutlass13device_kernelINS_4gemm6kernel13GemmUniversalIN4cute5tupleIJiiiiEEENS1_10collective13CollectiveMmaINS1_35MainloopSm100TmaUmmaWarpSpecializedILi29ELi2ELi4ENS5_IJNS4_1CILi1EEESB_SB_EEEEENS5_IJNSA_ILi64EEENSA_ILi160EEENSA_ILi32EEEEEEaNS5_IJlSB_lEEEaSI_NS4_8TiledMMAINS4_8MMA_AtomIJNS4_15SM100_MMA_S8_SSIaaiLi64ELi160ELNS4_4UMMA5MajorE0ELSN_0ELNSM_8SaturateE0EEEEEENS4_6LayoutISC_NS5_IJNSA_ILi0EEESS_SS_EEEEENS5_IJNS4_10UnderscoreESV_SV_EEEEENS4_13SM90_TMA_LOADENS4_14ComposedLayoutINS4_7SwizzleILi1ELi4ELi3EEENS4_18smem_ptr_flag_bitsILi8EEENSR_INS5_IJNSA_ILi8EEESG_EEENS5_IJSG_SB_EEEEEEEvNS4_8identityESY_S18_vS19_EENS_8epilogue10collective18CollectiveEpilogueINS1B_23Sm100TmaWarpSpecializedILi1ELi1ELi80ELb0ELb0EEEJSH_NS5_IJNSR_ISE_SB_EENSR_ISF_SB_EEEEEaSI_aSI_NS1B_6fusion15FusionCallbacksIS1F_NS1J_17LinearCombinationIaiaiLNS_15FloatRoundStyleE2EEESH_S1I_JEEENS4_5SM1004TMEM4LOAD26SM100_TMEM_LOAD_16dp32b16xESY_S18_NS4_39AutoVectorizingCopyWithAssumedAlignmentILi128EEENS4_14SM90_TMA_STOREES18_S1U_S1U_EEEvvEEEEvNT_6ParamsE --------------------------
	.section	.nv.constant0._ZN7cutlass13device_kernelINS_4gemm6kernel13GemmUniversalIN4cute5tupleIJiiiiEEENS1_10collective13CollectiveMmaINS1_35MainloopSm100TmaUmmaWarpSpecializedILi29ELi2ELi4ENS5_IJNS4_1CILi1EEESB_SB_EEEEENS5_IJNSA_ILi64EEENSA_ILi160EEENSA_ILi32EEEEEEaNS5_IJlSB_lEEEaSI_NS4_8TiledMMAINS4_8MMA_AtomIJNS4_15SM100_MMA_S8_SSIaaiLi64ELi160ELNS4_4UMMA5MajorE0ELSN_0ELNSM_8SaturateE0EEEEEENS4_6LayoutISC_NS5_IJNSA_ILi0EEESS_SS_EEEEENS5_IJNS4_10UnderscoreESV_SV_EEEEENS4_13SM90_TMA_LOADENS4_14ComposedLayoutINS4_7SwizzleILi1ELi4ELi3EEENS4_18smem_ptr_flag_bitsILi8EEENSR_INS5_IJNSA_ILi8EEESG_EEENS5_IJSG_SB_EEEEEEEvNS4_8identityESY_S18_vS19_EENS_8epilogue10collective18CollectiveEpilogueINS1B_23Sm100TmaWarpSpecializedILi1ELi1ELi80ELb0ELb0EEEJSH_NS5_IJNSR_ISE_SB_EENSR_ISF_SB_EEEEEaSI_aSI_NS1B_6fusion15FusionCallbacksIS1F_NS1J_17LinearCombinationIaiaiLNS_15FloatRoundStyleE2EEESH_S1I_JEEENS4_5SM1004TMEM4LOAD26SM100_TMEM_LOAD_16dp32b16xESY_S18_NS4_39AutoVectorizingCopyWithAssumedAlignmentILi128EEENS4_14SM90_TMA_STOREES18_S1U_S1U_EEEvvEEEEvNT_6ParamsE,"a",@progbits
	.sectionflags	@""
	.align	4
.nv.constant0._ZN7cutlass13device_kernelINS_4gemm6kernel13GemmUniversalIN4cute5tupleIJiiiiEEENS1_10collective13CollectiveMmaINS1_35MainloopSm100TmaUmmaWarpSpecializedILi29ELi2ELi4ENS5_IJNS4_1CILi1EEESB_SB_EEEEENS5_IJNSA_ILi64EEENSA_ILi160EEENSA_ILi32EEEEEEaNS5_IJlSB_lEEEaSI_NS4_8TiledMMAINS4_8MMA_AtomIJNS4_15SM100_MMA_S8_SSIaaiLi64ELi160ELNS4_4UMMA5MajorE0ELSN_0ELNSM_8SaturateE0EEEEEENS4_6LayoutISC_NS5_IJNSA_ILi0EEESS_SS_EEEEENS5_IJNS4_10UnderscoreESV_SV_EEEEENS4_13SM90_TMA_LOADENS4_14ComposedLayoutINS4_7SwizzleILi1ELi4ELi3EEENS4_18smem_ptr_flag_bitsILi8EEENSR_INS5_IJNSA_ILi8EEESG_EEENS5_IJSG_SB_EEEEEEEvNS4_8identityESY_S18_vS19_EENS_8epilogue10collective18CollectiveEpilogueINS1B_23Sm100TmaWarpSpecializedILi1ELi1ELi80ELb0ELb0EEEJSH_NS5_IJNSR_ISE_SB_EENSR_ISF_SB_EEEEEaSI_aSI_NS1B_6fusion15FusionCallbacksIS1F_NS1J_17LinearCombinationIaiaiLNS_15FloatRoundStyleE2EEESH_S1I_JEEENS4_5SM1004TMEM4LOAD26SM100_TMEM_LOAD_16dp32b16xESY_S18_NS4_39AutoVectorizingCopyWithAssumedAlignmentILi128EEENS4_14SM90_TMA_STOREES18_S1U_S1U_EEEvvEEEEvNT_6ParamsE:
	.zero		2944


//--------------------- SYMBOLS --------------------------

	.type		.nv.reservedSmem.offset0,@object
	.size		.nv.reservedSmem.offset0,0x4
	.type		.nv.reservedSmem.cap,@object
	.size		.nv.reservedSmem.cap,0x4
	.type		__assertfail,@function
